	.target	sm_100a

	.elftype	@"ET_EXEC"


//--------------------- .note.nv.tkinfo           --------------------------
	.section	.note.nv.tkinfo,"",@"SHT_NOTE"
	.sectionflags	@"SHF_NOTE_NV_TKINFO"
	.tkinfo
        /*0018*/ 	.word	0x00000002
        /*0030*/ 	.string	""
        /*0030*/ 	.string	"ptxas"
        /*0030*/ 	.string	"Cuda compilation tools, release 13.0, V13.0.88"
        /*0030*/ 	.string	"Build cuda_13.0.r13.0/compiler.36424714_0"
        /*0030*/ 	.string	"-arch sm_100a -m 64 "



//--------------------- .note.nv.cuinfo           --------------------------
	.section	.note.nv.cuinfo,"",@"SHT_NOTE"
	.sectionflags	@"SHF_NOTE_NV_CUINFO"
        /*0018*/ 	.short	0x0002
        /*001a*/ 	.short	0x0064
        /*001c*/ 	.short	0x0082
	.zero		2


//--------------------- .nv.info                  --------------------------
	.section	.nv.info,"",@"SHT_CUDA_INFO"
	.align	4


	//----- nvinfo : EIATTR_REGCOUNT
	.align		4
        /*0000*/ 	.byte	0x04, 0x2f
        /*0002*/ 	.short	(.L_19 - .L_18)
	.align		4
.L_18:
        /*0004*/ 	.word	index@(_ZN7cutlass13device_kernelINS_4conv6kernel13ConvUniversalINS1_16ConvProblemShapeILNS1_8OperatorE0ELi2EEENS1_10collective14CollectiveConvINS1_47MainloopSm100TmaUmmaWarpSpecializedImplicitGemmILS5_0ELi10ELi2ELi1ELi2EN4cute5tupleIJNSA_1CILi2EEENSC_ILi1EEESE_EEEEENSB_IJNSC_ILi256EEENSC_ILi64EEENSB_IJSI_EEEEEENS_10bfloat16_tESL_NSA_8TiledMMAINSA_8MMA_AtomIJNSA_26SM100_MMA_F16BF16_2x1SM_SSISL_SL_fLi256ELi64ELNSA_4UMMA5MajorE0ELSQ_0ELNSP_7ScaleInE0ELSR_0EEEEEENSA_6LayoutINSB_IJSE_SE_SE_EEENSB_IJNSC_ILi0EEESW_SW_EEEEENSB_IJNSA_10UnderscoreESZ_SZ_EEEEENS7_6detail27Sm100ImplicitGemmTileTraitsINSA_25SM100_TMA_2SM_LOAD_IM2COLENSA_14ComposedLayoutINSA_7SwizzleILi3ELi4ELi3EEENSA_18smem_ptr_flag_bitsILi16EEENSU_INSB_IJNSC_ILi8EEESI_EEENSB_IJSI_SE_EEEEEEEvEENS13_INSA_18SM100_TMA_2SM_LOADES1E_vEEEENS_8epilogue10collective18CollectiveEpilogueINS1J_23Sm100TmaWarpSpecializedILi3ELi2ELi32ELb1ELb0EEEJNSB_IJNSC_ILi128EEESI_SJ_EEENSB_IJNSU_IS1O_SE_EENSU_INSC_ILi32EEESE_EEEEESL_NSB_IJNSB_IJlllEEESE_SW_EEESL_S1V_NS1J_6fusion15FusionCallbacksIS1N_NS1W_17LinearCombinationISL_fSL_fLNS_15FloatRoundStyleE2EEES1P_S1T_JEEENSA_5SM1004TMEM4LOAD26SM100_TMEM_LOAD_32dp32b32xENSA_20SM90_TMA_LOAD_IM2COLENS15_INS16_ILi2ELi4ELi3EEES19_NSU_INSB_IJS1A_S1R_EEENSB_IJS1R_SE_EEEEEEENSA_39AutoVectorizingCopyWithAssumedAlignmentILi128EEENSA_21SM90_TMA_STORE_IM2COLES2B_S2D_S2D_EEEvvEEEEvNT_6ParamsE)
        /*0008*/ 	.word	0x0000007d


	//----- nvinfo : EIATTR_FRAME_SIZE
	.align		4
.L_19:
        /*000c*/ 	.byte	0x04, 0x11
        /*000e*/ 	.short	(.L_21 - .L_20)
	.align		4
.L_20:
        /*0010*/ 	.word	index@($__internal_2_$__cuda_sm10x_tcgen05_guardrail_trap_unallocated_columns_being_dealloced)
        /*0014*/ 	.word	0x00000008


	//----- nvinfo : EIATTR_FRAME_SIZE
	.align		4
.L_21:
        /*0018*/ 	.byte	0x04, 0x11
        /*001a*/ 	.short	(.L_23 - .L_22)
	.align		4
.L_22:
        /*001c*/ 	.word	index@($__internal_1_$__cuda_sm10x_tcgen05_guardrail_trap_phase_invalid_during_alloc)
        /*0020*/ 	.word	0x00000008


	//----- nvinfo : EIATTR_FRAME_SIZE
	.align		4
.L_23:
        /*0024*/ 	.byte	0x04, 0x11
        /*0026*/ 	.short	(.L_25 - .L_24)
	.align		4
.L_24:
        /*0028*/ 	.word	index@($__internal_0_$__cuda_sm10x_tcgen05_guardrail_trap_col_being_dealloced_not_returned_by_alloc)
        /*002c*/ 	.word	0x00000008


	//----- nvinfo : EIATTR_FRAME_SIZE
	.align		4
.L_25:
        /*0030*/ 	.byte	0x04, 0x11
        /*0032*/ 	.short	(.L_27 - .L_26)
	.align		4
.L_26:
        /*0034*/ 	.word	index@(_ZN7cutlass13device_kernelINS_4conv6kernel13ConvUniversalINS1_16ConvProblemShapeILNS1_8OperatorE0ELi2EEENS1_10collective14CollectiveConvINS1_47MainloopSm100TmaUmmaWarpSpecializedImplicitGemmILS5_0ELi10ELi2ELi1ELi2EN4cute5tupleIJNSA_1CILi2EEENSC_ILi1EEESE_EEEEENSB_IJNSC_ILi256EEENSC_ILi64EEENSB_IJSI_EEEEEENS_10bfloat16_tESL_NSA_8TiledMMAINSA_8MMA_AtomIJNSA_26SM100_MMA_F16BF16_2x1SM_SSISL_SL_fLi256ELi64ELNSA_4UMMA5MajorE0ELSQ_0ELNSP_7ScaleInE0ELSR_0EEEEEENSA_6LayoutINSB_IJSE_SE_SE_EEENSB_IJNSC_ILi0EEESW_SW_EEEEENSB_IJNSA_10UnderscoreESZ_SZ_EEEEENS7_6detail27Sm100ImplicitGemmTileTraitsINSA_25SM100_TMA_2SM_LOAD_IM2COLENSA_14ComposedLayoutINSA_7SwizzleILi3ELi4ELi3EEENSA_18smem_ptr_flag_bitsILi16EEENSU_INSB_IJNSC_ILi8EEESI_EEENSB_IJSI_SE_EEEEEEEvEENS13_INSA_18SM100_TMA_2SM_LOADES1E_vEEEENS_8epilogue10collective18CollectiveEpilogueINS1J_23Sm100TmaWarpSpecializedILi3ELi2ELi32ELb1ELb0EEEJNSB_IJNSC_ILi128EEESI_SJ_EEENSB_IJNSU_IS1O_SE_EENSU_INSC_ILi32EEESE_EEEEESL_NSB_IJNSB_IJlllEEESE_SW_EEESL_S1V_NS1J_6fusion15FusionCallbacksIS1N_NS1W_17LinearCombinationISL_fSL_fLNS_15FloatRoundStyleE2EEES1P_S1T_JEEENSA_5SM1004TMEM4LOAD26SM100_TMEM_LOAD_32dp32b32xENSA_20SM90_TMA_LOAD_IM2COLENS15_INS16_ILi2ELi4ELi3EEES19_NSU_INSB_IJS1A_S1R_EEENSB_IJS1R_SE_EEEEEEENSA_39AutoVectorizingCopyWithAssumedAlignmentILi128EEENSA_21SM90_TMA_STORE_IM2COLES2B_S2D_S2D_EEEvvEEEEvNT_6ParamsE)
        /*0038*/ 	.word	0x00000008


	//----- nvinfo : EIATTR_MIN_STACK_SIZE
	.align		4
.L_27:
        /*003c*/ 	.byte	0x04, 0x12
        /*003e*/ 	.short	(.L_29 - .L_28)
	.align		4
.L_28:
        /*0040*/ 	.word	index@(_ZN7cutlass13device_kernelINS_4conv6kernel13ConvUniversalINS1_16ConvProblemShapeILNS1_8OperatorE0ELi2EEENS1_10collective14CollectiveConvINS1_47MainloopSm100TmaUmmaWarpSpecializedImplicitGemmILS5_0ELi10ELi2ELi1ELi2EN4cute5tupleIJNSA_1CILi2EEENSC_ILi1EEESE_EEEEENSB_IJNSC_ILi256EEENSC_ILi64EEENSB_IJSI_EEEEEENS_10bfloat16_tESL_NSA_8TiledMMAINSA_8MMA_AtomIJNSA_26SM100_MMA_F16BF16_2x1SM_SSISL_SL_fLi256ELi64ELNSA_4UMMA5MajorE0ELSQ_0ELNSP_7ScaleInE0ELSR_0EEEEEENSA_6LayoutINSB_IJSE_SE_SE_EEENSB_IJNSC_ILi0EEESW_SW_EEEEENSB_IJNSA_10UnderscoreESZ_SZ_EEEEENS7_6detail27Sm100ImplicitGemmTileTraitsINSA_25SM100_TMA_2SM_LOAD_IM2COLENSA_14ComposedLayoutINSA_7SwizzleILi3ELi4ELi3EEENSA_18smem_ptr_flag_bitsILi16EEENSU_INSB_IJNSC_ILi8EEESI_EEENSB_IJSI_SE_EEEEEEEvEENS13_INSA_18SM100_TMA_2SM_LOADES1E_vEEEENS_8epilogue10collective18CollectiveEpilogueINS1J_23Sm100TmaWarpSpecializedILi3ELi2ELi32ELb1ELb0EEEJNSB_IJNSC_ILi128EEESI_SJ_EEENSB_IJNSU_IS1O_SE_EENSU_INSC_ILi32EEESE_EEEEESL_NSB_IJNSB_IJlllEEESE_SW_EEESL_S1V_NS1J_6fusion15FusionCallbacksIS1N_NS1W_17LinearCombinationISL_fSL_fLNS_15FloatRoundStyleE2EEES1P_S1T_JEEENSA_5SM1004TMEM4LOAD26SM100_TMEM_LOAD_32dp32b32xENSA_20SM90_TMA_LOAD_IM2COLENS15_INS16_ILi2ELi4ELi3EEES19_NSU_INSB_IJS1A_S1R_EEENSB_IJS1R_SE_EEEEEEENSA_39AutoVectorizingCopyWithAssumedAlignmentILi128EEENSA_21SM90_TMA_STORE_IM2COLES2B_S2D_S2D_EEEvvEEEEvNT_6ParamsE)
        /*0044*/ 	.word	0x00000008
.L_29:


//--------------------- .nv.compat                --------------------------
	.section	.nv.compat,"",@"SHT_CUDA_COMPAT_INFO"
	.align	4
        /*0000*/ 	.byte	0x02, 0x09, 0x01, 0x00, 0x02, 0x02, 0x02, 0x00, 0x02, 0x05, 0x05, 0x00, 0x03, 0x07, 0x01, 0x01
        /*0010*/ 	.byte	0x02, 0x03, 0x01, 0x00, 0x02, 0x06, 0x01, 0x00, 0x04, 0x0b, 0x08, 0x00, 0x09, 0x00, 0x00, 0x00
        /*0020*/ 	.byte	0x00, 0x00, 0x00, 0x00


//--------------------- .nv.info._ZN7cutlass13device_kernelINS_4conv6kernel13ConvUniversalINS1_16ConvProblemShapeILNS1_8OperatorE0ELi2EEENS1_10collective14CollectiveConvINS1_47MainloopSm100TmaUmmaWarpSpecializedImplicitGemmILS5_0ELi10ELi2ELi1ELi2EN4cute5tupleIJNSA_1CILi2EEENSC_ILi1EEESE_EEEEENSB_IJNSC_ILi256EEENSC_ILi64EEENSB_IJSI_EEEEEENS_10bfloat16_tESL_NSA_8TiledMMAINSA_8MMA_AtomIJNSA_26SM100_MMA_F16BF16_2x1SM_SSISL_SL_fLi256ELi64ELNSA_4UMMA5MajorE0ELSQ_0ELNSP_7ScaleInE0ELSR_0EEEEEENSA_6LayoutINSB_IJSE_SE_SE_EEENSB_IJNSC_ILi0EEESW_SW_EEEEENSB_IJNSA_10UnderscoreESZ_SZ_EEEEENS7_6detail27Sm100ImplicitGemmTileTraitsINSA_25SM100_TMA_2SM_LOAD_IM2COLENSA_14ComposedLayoutINSA_7SwizzleILi3ELi4ELi3EEENSA_18smem_ptr_flag_bitsILi16EEENSU_INSB_IJNSC_ILi8EEESI_EEENSB_IJSI_SE_EEEEEEEvEENS13_INSA_18SM100_TMA_2SM_LOADES1E_vEEEENS_8epilogue10collective18CollectiveEpilogueINS1J_23Sm100TmaWarpSpecializedILi3ELi2ELi32ELb1ELb0EEEJNSB_IJNSC_ILi128EEESI_SJ_EEENSB_IJNSU_IS1O_SE_EENSU_INSC_ILi32EEESE_EEEEESL_NSB_IJNSB_IJlllEEESE_SW_EEESL_S1V_NS1J_6fusion15FusionCallbacksIS1N_NS1W_17LinearCombinationISL_fSL_fLNS_15FloatRoundStyleE2EEES1P_S1T_JEEENSA_5SM1004TMEM4LOAD26SM100_TMEM_LOAD_32dp32b32xENSA_20SM90_TMA_LOAD_IM2COLENS15_INS16_ILi2ELi4ELi3EEES19_NSU_INSB_IJS1A_S1R_EEENSB_IJS1R_SE_EEEEEEENSA_39AutoVectorizingCopyWithAssumedAlignmentILi128EEENSA_21SM90_TMA_STORE_IM2COLES2B_S2D_S2D_EEEvvEEEEvNT_6ParamsE --------------------------
	.section	.nv.info._ZN7cutlass13device_kernelINS_4conv6kernel13ConvUniversalINS1_16ConvProblemShapeILNS1_8OperatorE0ELi2EEENS1_10collective14CollectiveConvINS1_47MainloopSm100TmaUmmaWarpSpecializedImplicitGemmILS5_0ELi10ELi2ELi1ELi2EN4cute5tupleIJNSA_1CILi2EEENSC_ILi1EEESE_EEEEENSB_IJNSC_ILi256EEENSC_ILi64EEENSB_IJSI_EEEEEENS_10bfloat16_tESL_NSA_8TiledMMAINSA_8MMA_AtomIJNSA_26SM100_MMA_F16BF16_2x1SM_SSISL_SL_fLi256ELi64ELNSA_4UMMA5MajorE0ELSQ_0ELNSP_7ScaleInE0ELSR_0EEEEEENSA_6LayoutINSB_IJSE_SE_SE_EEENSB_IJNSC_ILi0EEESW_SW_EEEEENSB_IJNSA_10UnderscoreESZ_SZ_EEEEENS7_6detail27Sm100ImplicitGemmTileTraitsINSA_25SM100_TMA_2SM_LOAD_IM2COLENSA_14ComposedLayoutINSA_7SwizzleILi3ELi4ELi3EEENSA_18smem_ptr_flag_bitsILi16EEENSU_INSB_IJNSC_ILi8EEESI_EEENSB_IJSI_SE_EEEEEEEvEENS13_INSA_18SM100_TMA_2SM_LOADES1E_vEEEENS_8epilogue10collective18CollectiveEpilogueINS1J_23Sm100TmaWarpSpecializedILi3ELi2ELi32ELb1ELb0EEEJNSB_IJNSC_ILi128EEESI_SJ_EEENSB_IJNSU_IS1O_SE_EENSU_INSC_ILi32EEESE_EEEEESL_NSB_IJNSB_IJlllEEESE_SW_EEESL_S1V_NS1J_6fusion15FusionCallbacksIS1N_NS1W_17LinearCombinationISL_fSL_fLNS_15FloatRoundStyleE2EEES1P_S1T_JEEENSA_5SM1004TMEM4LOAD26SM100_TMEM_LOAD_32dp32b32xENSA_20SM90_TMA_LOAD_IM2COLENS15_INS16_ILi2ELi4ELi3EEES19_NSU_INSB_IJS1A_S1R_EEENSB_IJS1R_SE_EEEEEEENSA_39AutoVectorizingCopyWithAssumedAlignmentILi128EEENSA_21SM90_TMA_STORE_IM2COLES2B_S2D_S2D_EEEvvEEEEvNT_6ParamsE,"",@"SHT_CUDA_INFO"
	.sectionflags	@""
	.align	4


	//----- nvinfo : EIATTR_CUDA_API_VERSION
	.align		4
        /*0000*/ 	.byte	0x04, 0x37
        /*0002*/ 	.short	(.L_31 - .L_30)
.L_30:
        /*0004*/ 	.word	0x00000082


	//----- nvinfo : EIATTR_KPARAM_INFO
	.align		4
.L_31:
        /*0008*/ 	.byte	0x04, 0x17
        /*000a*/ 	.short	(.L_33 - .L_32)
.L_32:
        /*000c*/ 	.word	0x00000000
        /*0010*/ 	.short	0x0000
        /*0012*/ 	.short	0x0000
        /*0014*/ 	.byte	0x00, 0xf0, 0x01, 0x20


	//----- nvinfo : EIATTR_AT_ENTRY_FRAGMENTS
	.align		4
.L_33:
        /*0018*/ 	.byte	0x04, 0x4f
        /*001a*/ 	.short	(.L_35 - .L_34)


	//   ....[0]....
.L_34:
        /*001c*/ 	.word	0x00000007


	//----- nvinfo : EIATTR_RESERVED_SMEM_USED
	.align		4
.L_35:
        /*0020*/ 	.byte	0x01, 0x41
	.zero		2


	//----- nvinfo : EIATTR_SPARSE_MMA_MASK
	.align		4
        /*0024*/ 	.byte	0x03, 0x50
        /*0026*/ 	.short	0x0000


	//----- nvinfo : EIATTR_TCGEN05_2CTA_USED
	.align		4
        /*0028*/ 	.byte	0x01, 0x52
	.zero		2


	//----- nvinfo : EIATTR_MAXREG_COUNT
	.align		4
        /*002c*/ 	.byte	0x03, 0x1b
        /*002e*/ 	.short	0x00ff


	//----- nvinfo : EIATTR_NUM_BARRIERS
	.align		4
        /*0030*/ 	.byte	0x02, 0x4c
        /*0032*/ 	.byte	0x07
	.zero		1


	//----- nvinfo : EIATTR_EXTERNS
	.align		4
        /*0034*/ 	.byte	0x04, 0x0f
        /*0036*/ 	.short	(.L_37 - .L_36)


	//   ....[0]....
	.align		4
.L_36:
        /*0038*/ 	.word	index@(__assertfail)


	//----- nvinfo : EIATTR_MERCURY_ISA_VERSION
	.align		4
.L_37:
        /*003c*/ 	.byte	0x03, 0x5f
        /*003e*/ 	.short	0x0101


	//----- nvinfo : EIATTR_INT_WARP_WIDE_INSTR_OFFSETS
	.align		4
        /*0040*/ 	.byte	0x04, 0x31
        /*0042*/ 	.short	(.L_39 - .L_38)


	//   ....[0]....
.L_38:
        /*0044*/ 	.word	0x00000d20


	//   ....[1]....
        /*0048*/ 	.word	0x00000dd0


	//   ....[2]....
        /*004c*/ 	.word	0x00004640


	//   ....[3]....
        /*0050*/ 	.word	0x00004660


	//   ....[4]....
        /*0054*/ 	.word	0x00004690


	//   ....[5]....
        /*0058*/ 	.word	0x000052f0


	//   ....[6]....
        /*005c*/ 	.word	0x00005430


	//   ....[7]....
        /*0060*/ 	.word	0x00005530


	//   ....[8]....
        /*0064*/ 	.word	0x00005630


	//----- nvinfo : EIATTR_COOP_GROUP_MASK_REGIDS
	.align		4
.L_39:
        /*0068*/ 	.byte	0x04, 0x29
        /*006a*/ 	.short	(.L_41 - .L_40)


	//   ....[0]....
.L_40:
        /*006c*/ 	.word	0xffffffff


	//   ....[1]....
        /*0070*/ 	.word	0xffffffff


	//   ....[2]....
        /*0074*/ 	.word	0xffffffff


	//   ....[3]....
        /*0078*/ 	.word	0xffffffff


	//   ....[4]....
        /*007c*/ 	.word	0xffffffff


	//   ....[5]....
        /*0080*/ 	.word	0xffffffff


	//   ....[6]....
        /*0084*/ 	.word	0xffffffff


	//   ....[7]....
        /*0088*/ 	.word	0xffffffff


	//   ....[8]....
        /*008c*/ 	.word	0xffffffff


	//   ....[9]....
        /*0090*/ 	.word	0xffffffff


	//   ....[10]....
        /*0094*/ 	.word	0xffffffff


	//   ....[11]....
        /*0098*/ 	.word	0xffffffff


	//   ....[12]....
        /*009c*/ 	.word	0xffffffff


	//----- nvinfo : EIATTR_COOP_GROUP_INSTR_OFFSETS
	.align		4
.L_41:
        /*00a0*/ 	.byte	0x04, 0x28
        /*00a2*/ 	.short	(.L_43 - .L_42)


	//   ....[0]....
.L_42:
        /*00a4*/ 	.word	0x000000d0


	//   ....[1]....
        /*00a8*/ 	.word	0x00000540


	//   ....[2]....
        /*00ac*/ 	.word	0x000007d0


	//   ....[3]....
        /*00b0*/ 	.word	0x00000950


	//   ....[4]....
        /*00b4*/ 	.word	0x00000a50


	//   ....[5]....
        /*00b8*/ 	.word	0x00000ba0


	//   ....[6]....
        /*00bc*/ 	.word	0x00000e40


	//   ....[7]....
        /*00c0*/ 	.word	0x00002500


	//   ....[8]....
        /*00c4*/ 	.word	0x00003510


	//   ....[9]....
        /*00c8*/ 	.word	0x000039e0


	//   ....[10]....
        /*00cc*/ 	.word	0x00003a10


	//   ....[11]....
        /*00d0*/ 	.word	0x00004560


	//   ....[12]....
        /*00d4*/ 	.word	0x00004760


	//----- nvinfo : EIATTR_VRC_CTA_INIT_COUNT
	.align		4
.L_43:
        /*00d8*/ 	.byte	0x02, 0x4a
        /*00da*/ 	.byte	0x80
	.zero		1


	//----- nvinfo : EIATTR_SYSCALL_OFFSETS
	.align		4
        /*00dc*/ 	.byte	0x04, 0x46
        /*00de*/ 	.short	(.L_45 - .L_44)


	//   ....[0]....
.L_44:
        /*00e0*/ 	.word	0x00006360


	//   ....[1]....
        /*00e4*/ 	.word	0x00006450


	//   ....[2]....
        /*00e8*/ 	.word	0x00006e50


	//   ....[3]....
        /*00ec*/ 	.word	0x00007b30


	//----- nvinfo : EIATTR_MBARRIER_INSTR_OFFSETS
	.align		4
.L_45:
        /*00f0*/ 	.byte	0x04, 0x39
        /*00f2*/ 	.short	(.L_47 - .L_46)


	//   ....[0]....
.L_46:
        /*00f4*/ 	.word	0x00000670
        /*00f8*/ 	.word	0x000000ff
        /*00fc*/ 	.word	0x00000000
        /*0100*/ 	.short	0x0100
        /*0102*/ 	.byte	0x04
	.zero		1


	//   ....[1]....
        /*0104*/ 	.word	0x00000680
        /*0108*/ 	.word	0x000000ff
        /*010c*/ 	.word	0x00000050
        /*0110*/ 	.short	0x0100
        /*0112*/ 	.byte	0x04
	.zero		1


	//   ....[2]....
        /*0114*/ 	.word	0x00000690
        /*0118*/ 	.word	0x000000ff
        /*011c*/ 	.word	0x00000008
        /*0120*/ 	.short	0x0100
        /*0122*/ 	.byte	0x04
	.zero		1


	//   ....[3]....
        /*0124*/ 	.word	0x000006a0
        /*0128*/ 	.word	0x000000ff
        /*012c*/ 	.word	0x00000058
        /*0130*/ 	.short	0x0100
        /*0132*/ 	.byte	0x04
	.zero		1


	//   ....[4]....
        /*0134*/ 	.word	0x000006b0
        /*0138*/ 	.word	0x000000ff
        /*013c*/ 	.word	0x00000010
        /*0140*/ 	.short	0x0100
        /*0142*/ 	.byte	0x04
	.zero		1


	//   ....[5]....
        /*0144*/ 	.word	0x000006c0
        /*0148*/ 	.word	0x000000ff
        /*014c*/ 	.word	0x00000060
        /*0150*/ 	.short	0x0100
        /*0152*/ 	.byte	0x04
	.zero		1


	//   ....[6]....
        /*0154*/ 	.word	0x000006d0
        /*0158*/ 	.word	0x000000ff
        /*015c*/ 	.word	0x00000018
        /*0160*/ 	.short	0x0100
        /*0162*/ 	.byte	0x04
	.zero		1


	//   ....[7]....
        /*0164*/ 	.word	0x000006e0
        /*0168*/ 	.word	0x000000ff
        /*016c*/ 	.word	0x00000068
        /*0170*/ 	.short	0x0100
        /*0172*/ 	.byte	0x04
	.zero		1


	//   ....[8]....
        /*0174*/ 	.word	0x000006f0
        /*0178*/ 	.word	0x000000ff
        /*017c*/ 	.word	0x00000020
        /*0180*/ 	.short	0x0100
        /*0182*/ 	.byte	0x04
	.zero		1


	//   ....[9]....
        /*0184*/ 	.word	0x00000700
        /*0188*/ 	.word	0x000000ff
        /*018c*/ 	.word	0x00000070
        /*0190*/ 	.short	0x0100
        /*0192*/ 	.byte	0x04
	.zero		1


	//   ....[10]....
        /*0194*/ 	.word	0x00000710
        /*0198*/ 	.word	0x000000ff
        /*019c*/ 	.word	0x00000028
        /*01a0*/ 	.short	0x0100
        /*01a2*/ 	.byte	0x04
	.zero		1


	//   ....[11]....
        /*01a4*/ 	.word	0x00000720
        /*01a8*/ 	.word	0x000000ff
        /*01ac*/ 	.word	0x00000078
        /*01b0*/ 	.short	0x0100
        /*01b2*/ 	.byte	0x04
	.zero		1


	//   ....[12]....
        /*01b4*/ 	.word	0x00000730
        /*01b8*/ 	.word	0x000000ff
        /*01bc*/ 	.word	0x00000030
        /*01c0*/ 	.short	0x0100
        /*01c2*/ 	.byte	0x04
	.zero		1


	//   ....[13]....
        /*01c4*/ 	.word	0x00000740
        /*01c8*/ 	.word	0x000000ff
        /*01cc*/ 	.word	0x00000080
        /*01d0*/ 	.short	0x0100
        /*01d2*/ 	.byte	0x04
	.zero		1


	//   ....[14]....
        /*01d4*/ 	.word	0x00000750
        /*01d8*/ 	.word	0x000000ff
        /*01dc*/ 	.word	0x00000038
        /*01e0*/ 	.short	0x0100
        /*01e2*/ 	.byte	0x04
	.zero		1


	//   ....[15]....
        /*01e4*/ 	.word	0x00000760
        /*01e8*/ 	.word	0x000000ff
        /*01ec*/ 	.word	0x00000088
        /*01f0*/ 	.short	0x0100
        /*01f2*/ 	.byte	0x04
	.zero		1


	//   ....[16]....
        /*01f4*/ 	.word	0x00000770
        /*01f8*/ 	.word	0x000000ff
        /*01fc*/ 	.word	0x00000040
        /*0200*/ 	.short	0x0100
        /*0202*/ 	.byte	0x04
	.zero		1


	//   ....[17]....
        /*0204*/ 	.word	0x00000780
        /*0208*/ 	.word	0x000000ff
        /*020c*/ 	.word	0x00000090
        /*0210*/ 	.short	0x0100
        /*0212*/ 	.byte	0x04
	.zero		1


	//   ....[18]....
        /*0214*/ 	.word	0x00000790
        /*0218*/ 	.word	0x000000ff
        /*021c*/ 	.word	0x00000048
        /*0220*/ 	.short	0x0100
        /*0222*/ 	.byte	0x04
	.zero		1


	//   ....[19]....
        /*0224*/ 	.word	0x000007a0
        /*0228*/ 	.word	0x000000ff
        /*022c*/ 	.word	0x00000098
        /*0230*/ 	.short	0x0100
        /*0232*/ 	.byte	0x04
	.zero		1


	//   ....[20]....
        /*0234*/ 	.word	0x000008e0
        /*0238*/ 	.word	0x000000ff
        /*023c*/ 	.word	0x000000a0
        /*0240*/ 	.short	0x0100
        /*0242*/ 	.byte	0x04
	.zero		1


	//   ....[21]....
        /*0244*/ 	.word	0x000008f0
        /*0248*/ 	.word	0x000000ff
        /*024c*/ 	.word	0x000000b8
        /*0250*/ 	.short	0x0100
        /*0252*/ 	.byte	0x04
	.zero		1


	//   ....[22]....
        /*0254*/ 	.word	0x00000900
        /*0258*/ 	.word	0x000000ff
        /*025c*/ 	.word	0x000000a8
        /*0260*/ 	.short	0x0100
        /*0262*/ 	.byte	0x04
	.zero		1


	//   ....[23]....
        /*0264*/ 	.word	0x00000910
        /*0268*/ 	.word	0x000000ff
        /*026c*/ 	.word	0x000000c0
        /*0270*/ 	.short	0x0100
        /*0272*/ 	.byte	0x04
	.zero		1


	//   ....[24]....
        /*0274*/ 	.word	0x00000920
        /*0278*/ 	.word	0x000000ff
        /*027c*/ 	.word	0x000000b0
        /*0280*/ 	.short	0x0100
        /*0282*/ 	.byte	0x04
	.zero		1


	//   ....[25]....
        /*0284*/ 	.word	0x00000930
        /*0288*/ 	.word	0x000000ff
        /*028c*/ 	.word	0x000000c8
        /*0290*/ 	.short	0x0100
        /*0292*/ 	.byte	0x04
	.zero		1


	//   ....[26]....
        /*0294*/ 	.word	0x00000a20
        /*0298*/ 	.word	0x000000ff
        /*029c*/ 	.word	0x000000d0
        /*02a0*/ 	.short	0x0100
        /*02a2*/ 	.byte	0x04
	.zero		1


	//   ....[27]....
        /*02a4*/ 	.word	0x00000a30
        /*02a8*/ 	.word	0x000000ff
        /*02ac*/ 	.word	0x000000d8
        /*02b0*/ 	.short	0x0100
        /*02b2*/ 	.byte	0x04
	.zero		1


	//   ....[28]....
        /*02b4*/ 	.word	0x00000b70
        /*02b8*/ 	.word	0x000000ff
        /*02bc*/ 	.word	0x000000e0
        /*02c0*/ 	.short	0x0100
        /*02c2*/ 	.byte	0x06
	.zero		1


	//   ....[29]....
        /*02c4*/ 	.word	0x00000b80
        /*02c8*/ 	.word	0x000000ff
        /*02cc*/ 	.word	0x000000e8
        /*02d0*/ 	.short	0x0100
        /*02d2*/ 	.byte	0x06
	.zero		1


	//   ....[30]....
        /*02d4*/ 	.word	0x00000cc0
        /*02d8*/ 	.word	0x000000ff
        /*02dc*/ 	.word	0x000000f0
        /*02e0*/ 	.short	0x0100
        /*02e2*/ 	.byte	0x04
	.zero		1


	//   ....[31]....
        /*02e4*/ 	.word	0x00000cd0
        /*02e8*/ 	.word	0x000000ff
        /*02ec*/ 	.word	0x00000100
        /*02f0*/ 	.short	0x0100
        /*02f2*/ 	.byte	0x04
	.zero		1


	//   ....[32]....
        /*02f4*/ 	.word	0x00000ce0
        /*02f8*/ 	.word	0x000000ff
        /*02fc*/ 	.word	0x000000f8
        /*0300*/ 	.short	0x0100
        /*0302*/ 	.byte	0x04
	.zero		1


	//   ....[33]....
        /*0304*/ 	.word	0x00000cf0
        /*0308*/ 	.word	0x000000ff
        /*030c*/ 	.word	0x00000108
        /*0310*/ 	.short	0x0100
        /*0312*/ 	.byte	0x04
	.zero		1


	//   ....[34]....
        /*0314*/ 	.word	0x00000df0
        /*0318*/ 	.word	0x000000ff
        /*031c*/ 	.word	0x00000110
        /*0320*/ 	.short	0x0100
        /*0322*/ 	.byte	0x06
	.zero		1


	//   ....[35]....
        /*0324*/ 	.word	0x00001930
        /*0328*/ 	.word	0x000000ff
        /*032c*/ 	.word	0x00000050
        /*0330*/ 	.short	0x010a
        /*0332*/ 	.byte	0x04
	.zero		1


	//   ....[36]....
        /*0334*/ 	.word	0x00001bb0
        /*0338*/ 	.word	0x000000ff
        /*033c*/ 	.word	0x00000050
        /*0340*/ 	.short	0x010a
        /*0342*/ 	.byte	0x09
	.zero		1


	//   ....[37]....
        /*0344*/ 	.word	0x00001d60
        /*0348*/ 	.word	0x000000ff
        /*034c*/ 	.word	0x00000050
        /*0350*/ 	.short	0x010a
        /*0352*/ 	.byte	0x07
	.zero		1


	//   ....[38]....
        /*0354*/ 	.word	0x00001f30
        /*0358*/ 	.word	0x000000ff
        /*035c*/ 	.word	0x000000d8
        /*0360*/ 	.short	0x0101
        /*0362*/ 	.byte	0x19
	.zero		1


	//   ....[39]....
        /*0364*/ 	.word	0x00001f60
        /*0368*/ 	.word	0x000000ff
        /*036c*/ 	.word	0x00000050
        /*0370*/ 	.short	0x010a
        /*0372*/ 	.byte	0x04
	.zero		1


	//   ....[40]....
        /*0374*/ 	.word	0x00002180
        /*0378*/ 	.word	0x000000ff
        /*037c*/ 	.word	0x00000050
        /*0380*/ 	.short	0x010a
        /*0382*/ 	.byte	0x09
	.zero		1


	//   ....[41]....
        /*0384*/ 	.word	0x00002330
        /*0388*/ 	.word	0x000000ff
        /*038c*/ 	.word	0x00000050
        /*0390*/ 	.short	0x010a
        /*0392*/ 	.byte	0x07
	.zero		1


	//   ....[42]....
        /*0394*/ 	.word	0x00002510
        /*0398*/ 	.word	0x000000ff
        /*039c*/ 	.word	0x000000e0
        /*03a0*/ 	.short	0x010a
        /*03a2*/ 	.byte	0x19
	.zero		1


	//   ....[43]....
        /*03a4*/ 	.word	0x000025d0
        /*03a8*/ 	.word	0x000000ff
        /*03ac*/ 	.word	0x00000000
        /*03b0*/ 	.short	0x0101
        /*03b2*/ 	.byte	0x04
	.zero		1


	//   ....[44]....
        /*03b4*/ 	.word	0x00002bd0
        /*03b8*/ 	.word	0x000000ff
        /*03bc*/ 	.word	0x00000000
        /*03c0*/ 	.short	0x010a
        /*03c2*/ 	.byte	0x04
	.zero		1


	//   ....[45]....
        /*03c4*/ 	.word	0x00002c70
        /*03c8*/ 	.word	0x000000ff
        /*03cc*/ 	.word	0x00000000
        /*03d0*/ 	.short	0x010a
        /*03d2*/ 	.byte	0x05
	.zero		1


	//   ....[46]....
        /*03d4*/ 	.word	0x00002d10
        /*03d8*/ 	.word	0x000000ff
        /*03dc*/ 	.word	0x00000000
        /*03e0*/ 	.short	0x010a
        /*03e2*/ 	.byte	0x05
	.zero		1


	//   ....[47]....
        /*03e4*/ 	.word	0x00002db0
        /*03e8*/ 	.word	0x000000ff
        /*03ec*/ 	.word	0x00000000
        /*03f0*/ 	.short	0x010a
        /*03f2*/ 	.byte	0x05
	.zero		1


	//   ....[48]....
        /*03f4*/ 	.word	0x00002e50
        /*03f8*/ 	.word	0x000000ff
        /*03fc*/ 	.word	0x00000000
        /*0400*/ 	.short	0x010a
        /*0402*/ 	.byte	0x05
	.zero		1


	//   ....[49]....
        /*0404*/ 	.word	0x00002ef0
        /*0408*/ 	.word	0x000000ff
        /*040c*/ 	.word	0x00000000
        /*0410*/ 	.short	0x010a
        /*0412*/ 	.byte	0x05
	.zero		1


	//   ....[50]....
        /*0414*/ 	.word	0x00002f90
        /*0418*/ 	.word	0x000000ff
        /*041c*/ 	.word	0x00000000
        /*0420*/ 	.short	0x010a
        /*0422*/ 	.byte	0x05
	.zero		1


	//   ....[51]....
        /*0424*/ 	.word	0x00003030
        /*0428*/ 	.word	0x000000ff
        /*042c*/ 	.word	0x00000000
        /*0430*/ 	.short	0x010a
        /*0432*/ 	.byte	0x05
	.zero		1


	//   ....[52]....
        /*0434*/ 	.word	0x000030d0
        /*0438*/ 	.word	0x000000ff
        /*043c*/ 	.word	0x00000000
        /*0440*/ 	.short	0x010a
        /*0442*/ 	.byte	0x05
	.zero		1


	//   ....[53]....
        /*0444*/ 	.word	0x00003180
        /*0448*/ 	.word	0x00000000
        /*044c*/ 	.word	0x00000000
        /*0450*/ 	.short	0x010a
        /*0452*/ 	.byte	0xff
	.zero		1


	//   ....[54]....
        /*0454*/ 	.word	0x000032d0
        /*0458*/ 	.word	0x000000ff
        /*045c*/ 	.word	0x000000e8
        /*0460*/ 	.short	0x010a
        /*0462*/ 	.byte	0x04
	.zero		1


	//   ....[55]....
        /*0464*/ 	.word	0x00003370
        /*0468*/ 	.word	0x000000ff
        /*046c*/ 	.word	0x000000e0
        /*0470*/ 	.short	0x010a
        /*0472*/ 	.byte	0x04
	.zero		1


	//   ....[56]....
        /*0474*/ 	.word	0x00003410
        /*0478*/ 	.word	0x000000ff
        /*047c*/ 	.word	0x00000000
        /*0480*/ 	.short	0x0101
        /*0482*/ 	.byte	0x05
	.zero		1


	//   ....[57]....
        /*0484*/ 	.word	0x00003450
        /*0488*/ 	.word	0x000000ff
        /*048c*/ 	.word	0x000000e8
        /*0490*/ 	.short	0x0106
        /*0492*/ 	.byte	0x04
	.zero		1


	//   ....[58]....
        /*0494*/ 	.word	0x00003490
        /*0498*/ 	.word	0x00000000
        /*049c*/ 	.word	0x000000e8
        /*04a0*/ 	.short	0x010a
        /*04a2*/ 	.byte	0xff
	.zero		1


	//   ....[59]....
        /*04a4*/ 	.word	0x000036e0
        /*04a8*/ 	.word	0x000000ff
        /*04ac*/ 	.word	0x00000008
        /*04b0*/ 	.short	0x010a
        /*04b2*/ 	.byte	0x05
	.zero		1


	//   ....[60]....
        /*04b4*/ 	.word	0x00003700
        /*04b8*/ 	.word	0x000000ff
        /*04bc*/ 	.word	0x00000008
        /*04c0*/ 	.short	0x010a
        /*04c2*/ 	.byte	0x05
	.zero		1


	//   ....[61]....
        /*04c4*/ 	.word	0x00003890
        /*04c8*/ 	.word	0x000000ff
        /*04cc*/ 	.word	0x00000008
        /*04d0*/ 	.short	0x010a
        /*04d2*/ 	.byte	0x05
	.zero		1


	//   ....[62]....
        /*04d4*/ 	.word	0x000038b0
        /*04d8*/ 	.word	0x000000ff
        /*04dc*/ 	.word	0x00000008
        /*04e0*/ 	.short	0x010a
        /*04e2*/ 	.byte	0x05
	.zero		1


	//   ....[63]....
        /*04e4*/ 	.word	0x00003970
        /*04e8*/ 	.word	0x000000ff
        /*04ec*/ 	.word	0x00000000
        /*04f0*/ 	.short	0x0101
        /*04f2*/ 	.byte	0x04
	.zero		1


	//   ....[64]....
        /*04f4*/ 	.word	0x00003d00
        /*04f8*/ 	.word	0x000000ff
        /*04fc*/ 	.word	0x000000e0
        /*0500*/ 	.short	0x010a
        /*0502*/ 	.byte	0x14
	.zero		1


	//   ....[65]....
        /*0504*/ 	.word	0x00003da0
        /*0508*/ 	.word	0x000000ff
        /*050c*/ 	.word	0x00000000
        /*0510*/ 	.short	0x0101
        /*0512*/ 	.byte	0x22
	.zero		1


	//   ....[66]....
        /*0514*/ 	.word	0x00003de0
        /*0518*/ 	.word	0x000000ff
        /*051c*/ 	.word	0x00000100
        /*0520*/ 	.short	0x010a
        /*0522*/ 	.byte	0x19
	.zero		1


	//   ....[67]....
        /*0524*/ 	.word	0x00003e80
        /*0528*/ 	.word	0x000000ff
        /*052c*/ 	.word	0x00000000
        /*0530*/ 	.short	0x010a
        /*0532*/ 	.byte	0x04
	.zero		1


	//   ....[68]....
        /*0534*/ 	.word	0x00003ed0
        /*0538*/ 	.word	0x000000ff
        /*053c*/ 	.word	0x00000000
        /*0540*/ 	.short	0x010a
        /*0542*/ 	.byte	0x12
	.zero		1


	//   ....[69]....
        /*0544*/ 	.word	0x00004020
        /*0548*/ 	.word	0x000000ff
        /*054c*/ 	.word	0x00000000
        /*0550*/ 	.short	0x010a
        /*0552*/ 	.byte	0x05
	.zero		1


	//   ....[70]....
        /*0554*/ 	.word	0x00004350
        /*0558*/ 	.word	0x000000ff
        /*055c*/ 	.word	0x00000000
        /*0560*/ 	.short	0x010a
        /*0562*/ 	.byte	0x04
	.zero		1


	//   ....[71]....
        /*0564*/ 	.word	0x000043f0
        /*0568*/ 	.word	0x00000000
        /*056c*/ 	.word	0x00000000
        /*0570*/ 	.short	0x010a
        /*0572*/ 	.byte	0xff
	.zero		1


	//   ....[72]....
        /*0574*/ 	.word	0x00004430
        /*0578*/ 	.word	0x00000000
        /*057c*/ 	.word	0x00000000
        /*0580*/ 	.short	0x010a
        /*0582*/ 	.byte	0xff
	.zero		1


	//   ....[73]....
        /*0584*/ 	.word	0x000044a0
        /*0588*/ 	.word	0x000000ff
        /*058c*/ 	.word	0x00000000
        /*0590*/ 	.short	0x0101
        /*0592*/ 	.byte	0x04
	.zero		1


	//   ....[74]....
        /*0594*/ 	.word	0x000044e0
        /*0598*/ 	.word	0x000000ff
        /*059c*/ 	.word	0x00000110
        /*05a0*/ 	.short	0x010a
        /*05a2*/ 	.byte	0x14
	.zero		1


	//   ....[75]....
        /*05a4*/ 	.word	0x00004550
        /*05a8*/ 	.word	0x000000ff
        /*05ac*/ 	.word	0x00000000
        /*05b0*/ 	.short	0x0101
        /*05b2*/ 	.byte	0x04
	.zero		1


	//   ....[76]....
        /*05b4*/ 	.word	0x00004a20
        /*05b8*/ 	.word	0x000000ff
        /*05bc*/ 	.word	0x000000e0
        /*05c0*/ 	.short	0x010a
        /*05c2*/ 	.byte	0x18
	.zero		1


	//   ....[77]....
        /*05c4*/ 	.word	0x00004ac0
        /*05c8*/ 	.word	0x000000ff
        /*05cc*/ 	.word	0x00000000
        /*05d0*/ 	.short	0x0101
        /*05d2*/ 	.byte	0x25
	.zero		1


	//   ....[78]....
        /*05d4*/ 	.word	0x00005000
        /*05d8*/ 	.word	0x000000ff
        /*05dc*/ 	.word	0x000000d8
        /*05e0*/ 	.short	0x010a
        /*05e2*/ 	.byte	0x18
	.zero		1


	//   ....[79]....
        /*05e4*/ 	.word	0x000051f0
        /*05e8*/ 	.word	0x000000ff
        /*05ec*/ 	.word	0x000000b8
        /*05f0*/ 	.short	0x010a
        /*05f2*/ 	.byte	0x04
	.zero		1


	//   ....[80]....
        /*05f4*/ 	.word	0x000054a0
        /*05f8*/ 	.word	0x000000ff
        /*05fc*/ 	.word	0x000000a0
        /*0600*/ 	.short	0x010b
        /*0602*/ 	.byte	0x04
	.zero		1


	//   ....[81]....
        /*0604*/ 	.word	0x000054b0
        /*0608*/ 	.word	0x000000ff
        /*060c*/ 	.word	0x00000000
        /*0610*/ 	.short	0x0101
        /*0612*/ 	.byte	0x07
	.zero		1


	//   ....[82]....
        /*0614*/ 	.word	0x000054c0
        /*0618*/ 	.word	0x000000ff
        /*061c*/ 	.word	0x000000b8
        /*0620*/ 	.short	0x010a
        /*0622*/ 	.byte	0x05
	.zero		1


	//   ....[83]....
        /*0624*/ 	.word	0x000056d0
        /*0628*/ 	.word	0x000000ff
        /*062c*/ 	.word	0x000000a0
        /*0630*/ 	.short	0x010b
        /*0632*/ 	.byte	0x05
	.zero		1


	//   ....[84]....
        /*0634*/ 	.word	0x000056e0
        /*0638*/ 	.word	0x000000ff
        /*063c*/ 	.word	0x00000000
        /*0640*/ 	.short	0x0101
        /*0642*/ 	.byte	0x04
	.zero		1


	//   ....[85]....
        /*0644*/ 	.word	0x00005730
        /*0648*/ 	.word	0x000000ff
        /*064c*/ 	.word	0x00000000
        /*0650*/ 	.short	0x010a
        /*0652*/ 	.byte	0x04
	.zero		1


	//   ....[86]....
        /*0654*/ 	.word	0x000057c0
        /*0658*/ 	.word	0x000000ff
        /*065c*/ 	.word	0x00000000
        /*0660*/ 	.short	0x010a
        /*0662*/ 	.byte	0x05
	.zero		1


	//   ....[87]....
        /*0664*/ 	.word	0x00005860
        /*0668*/ 	.word	0x00000000
        /*066c*/ 	.word	0x00000000
        /*0670*/ 	.short	0x010a
        /*0672*/ 	.byte	0xff
	.zero		1


	//   ....[88]....
        /*0674*/ 	.word	0x00005be0
        /*0678*/ 	.word	0x000000ff
        /*067c*/ 	.word	0x000000e0
        /*0680*/ 	.short	0x010a
        /*0682*/ 	.byte	0x31
	.zero		1


	//   ....[89]....
        /*0684*/ 	.word	0x00005cb0
        /*0688*/ 	.word	0x000000ff
        /*068c*/ 	.word	0x00000000
        /*0690*/ 	.short	0x0101
        /*0692*/ 	.byte	0x04
	.zero		1


	//   ....[90]....
        /*0694*/ 	.word	0x00006940
        /*0698*/ 	.word	0x00000000
        /*069c*/ 	.word	0x000000a0
        /*06a0*/ 	.short	0x010a
        /*06a2*/ 	.byte	0xff
	.zero		1


	//   ....[91]....
        /*06a4*/ 	.word	0x00006a40
        /*06a8*/ 	.word	0x0000006c
        /*06ac*/ 	.word	0x000000f0
        /*06b0*/ 	.short	0x010a
        /*06b2*/ 	.byte	0xff
	.zero		1


	//   ....[92]....
        /*06b4*/ 	.word	0x00006c00
        /*06b8*/ 	.word	0x00000000
        /*06bc*/ 	.word	0x000000a0
        /*06c0*/ 	.short	0x010a
        /*06c2*/ 	.byte	0xff
	.zero		1


	//   ....[93]....
        /*06c4*/ 	.word	0x00006d30
        /*06c8*/ 	.word	0x0000006c
        /*06cc*/ 	.word	0x000000f0
        /*06d0*/ 	.short	0x010a
        /*06d2*/ 	.byte	0xff
	.zero		1


	//   ....[94]....
        /*06d4*/ 	.word	0x00007870
        /*06d8*/ 	.word	0x00000000
        /*06dc*/ 	.word	0x00000000
        /*06e0*/ 	.short	0x0101
        /*06e2*/ 	.byte	0xff
	.zero		1


	//   ....[95]....
        /*06e4*/ 	.word	0x00007880
        /*06e8*/ 	.word	0x00000003
        /*06ec*/ 	.word	0x000000a0
        /*06f0*/ 	.short	0x010a
        /*06f2*/ 	.byte	0xff
	.zero		1


	//   ....[96]....
        /*06f4*/ 	.word	0x00007950
        /*06f8*/ 	.word	0x00000003
        /*06fc*/ 	.word	0x000000a0
        /*0700*/ 	.short	0x010a
        /*0702*/ 	.byte	0xff
	.zero		1


	//   ....[97]....
        /*0704*/ 	.word	0x00007dd0
        /*0708*/ 	.word	0x0000006c
        /*070c*/ 	.word	0x00000000
        /*0710*/ 	.short	0x0101
        /*0712*/ 	.byte	0xff
	.zero		1


	//   ....[98]....
        /*0714*/ 	.word	0x00008600
        /*0718*/ 	.word	0x00000002
        /*071c*/ 	.word	0x00000000
        /*0720*/ 	.short	0x0101
        /*0722*/ 	.byte	0xff
	.zero		1


	//   ....[99]....
        /*0724*/ 	.word	0x00008890
        /*0728*/ 	.word	0x000000ff
        /*072c*/ 	.word	0x00000000
        /*0730*/ 	.short	0x0101
        /*0732*/ 	.byte	0x04
	.zero		1


	//   ....[100]....
        /*0734*/ 	.word	0x000088c0
        /*0738*/ 	.word	0x00000000
        /*073c*/ 	.word	0x00000050
        /*0740*/ 	.short	0x010a
        /*0742*/ 	.byte	0xff
	.zero		1


	//   ....[101]....
        /*0744*/ 	.word	0x00008920
        /*0748*/ 	.word	0x00000000
        /*074c*/ 	.word	0x00000050
        /*0750*/ 	.short	0x010a
        /*0752*/ 	.byte	0xff
	.zero		1


	//   ....[102]....
        /*0754*/ 	.word	0x00008980
        /*0758*/ 	.word	0x00000000
        /*075c*/ 	.word	0x000000e0
        /*0760*/ 	.short	0x010a
        /*0762*/ 	.byte	0xff
	.zero		1


	//   ....[103]....
        /*0764*/ 	.word	0x000089e0
        /*0768*/ 	.word	0x00000000
        /*076c*/ 	.word	0x00000000
        /*0770*/ 	.short	0x010a
        /*0772*/ 	.byte	0xff
	.zero		1


	//   ....[104]....
        /*0774*/ 	.word	0x00008a40
        /*0778*/ 	.word	0x00000000
        /*077c*/ 	.word	0x00000000
        /*0780*/ 	.short	0x010a
        /*0782*/ 	.byte	0xff
	.zero		1


	//   ....[105]....
        /*0784*/ 	.word	0x00008aa0
        /*0788*/ 	.word	0x00000000
        /*078c*/ 	.word	0x00000000
        /*0790*/ 	.short	0x010a
        /*0792*/ 	.byte	0xff
	.zero		1


	//   ....[106]....
        /*0794*/ 	.word	0x00008b00
        /*0798*/ 	.word	0x00000000
        /*079c*/ 	.word	0x00000000
        /*07a0*/ 	.short	0x010a
        /*07a2*/ 	.byte	0xff
	.zero		1


	//   ....[107]....
        /*07a4*/ 	.word	0x00008b60
        /*07a8*/ 	.word	0x00000000
        /*07ac*/ 	.word	0x00000000
        /*07b0*/ 	.short	0x010a
        /*07b2*/ 	.byte	0xff
	.zero		1


	//   ....[108]....
        /*07b4*/ 	.word	0x00008bc0
        /*07b8*/ 	.word	0x00000000
        /*07bc*/ 	.word	0x00000000
        /*07c0*/ 	.short	0x010a
        /*07c2*/ 	.byte	0xff
	.zero		1


	//   ....[109]....
        /*07c4*/ 	.word	0x00008c20
        /*07c8*/ 	.word	0x00000000
        /*07cc*/ 	.word	0x00000000
        /*07d0*/ 	.short	0x010a
        /*07d2*/ 	.byte	0xff
	.zero		1


	//   ....[110]....
        /*07d4*/ 	.word	0x00008c80
        /*07d8*/ 	.word	0x00000000
        /*07dc*/ 	.word	0x00000000
        /*07e0*/ 	.short	0x010a
        /*07e2*/ 	.byte	0xff
	.zero		1


	//   ....[111]....
        /*07e4*/ 	.word	0x00008ce0
        /*07e8*/ 	.word	0x00000000
        /*07ec*/ 	.word	0x00000000
        /*07f0*/ 	.short	0x010a
        /*07f2*/ 	.byte	0xff
	.zero		1


	//   ....[112]....
        /*07f4*/ 	.word	0x00008d40
        /*07f8*/ 	.word	0x00000004
        /*07fc*/ 	.word	0x000000e8
        /*0800*/ 	.short	0x010a
        /*0802*/ 	.byte	0xff
	.zero		1


	//   ....[113]....
        /*0804*/ 	.word	0x00008da0
        /*0808*/ 	.word	0x00000004
        /*080c*/ 	.word	0x000000e0
        /*0810*/ 	.short	0x010a
        /*0812*/ 	.byte	0xff
	.zero		1


	//   ....[114]....
        /*0814*/ 	.word	0x00008e00
        /*0818*/ 	.word	0x00000005
        /*081c*/ 	.word	0x00000008
        /*0820*/ 	.short	0x010a
        /*0822*/ 	.byte	0xff
	.zero		1


	//   ....[115]....
        /*0824*/ 	.word	0x00008ee0
        /*0828*/ 	.word	0x00000003
        /*082c*/ 	.word	0x00000008
        /*0830*/ 	.short	0x010a
        /*0832*/ 	.byte	0xff
	.zero		1


	//   ....[116]....
        /*0834*/ 	.word	0x00008f40
        /*0838*/ 	.word	0x00000004
        /*083c*/ 	.word	0x000000e0
        /*0840*/ 	.short	0x010a
        /*0842*/ 	.byte	0xff
	.zero		1


	//   ....[117]....
        /*0844*/ 	.word	0x00008fa0
        /*0848*/ 	.word	0x00000004
        /*084c*/ 	.word	0x00000100
        /*0850*/ 	.short	0x010a
        /*0852*/ 	.byte	0xff
	.zero		1


	//   ....[118]....
        /*0854*/ 	.word	0x00009000
        /*0858*/ 	.word	0x00000004
        /*085c*/ 	.word	0x00000000
        /*0860*/ 	.short	0x010a
        /*0862*/ 	.byte	0xff
	.zero		1


	//   ....[119]....
        /*0864*/ 	.word	0x00009060
        /*0868*/ 	.word	0x00000000
        /*086c*/ 	.word	0x00000000
        /*0870*/ 	.short	0x010a
        /*0872*/ 	.byte	0xff
	.zero		1


	//   ....[120]....
        /*0874*/ 	.word	0x000090c0
        /*0878*/ 	.word	0x00000000
        /*087c*/ 	.word	0x00000110
        /*0880*/ 	.short	0x010a
        /*0882*/ 	.byte	0xff
	.zero		1


	//   ....[121]....
        /*0884*/ 	.word	0x00009120
        /*0888*/ 	.word	0x00000000
        /*088c*/ 	.word	0x000000e0
        /*0890*/ 	.short	0x010a
        /*0892*/ 	.byte	0xff
	.zero		1


	//   ....[122]....
        /*0894*/ 	.word	0x00009180
        /*0898*/ 	.word	0x00000000
        /*089c*/ 	.word	0x000000d8
        /*08a0*/ 	.short	0x010a
        /*08a2*/ 	.byte	0xff
	.zero		1


	//   ....[123]....
        /*08a4*/ 	.word	0x000091e0
        /*08a8*/ 	.word	0x00000000
        /*08ac*/ 	.word	0x000000b8
        /*08b0*/ 	.short	0x010a
        /*08b2*/ 	.byte	0xff
	.zero		1


	//   ....[124]....
        /*08b4*/ 	.word	0x00009240
        /*08b8*/ 	.word	0x00000005
        /*08bc*/ 	.word	0x000000b8
        /*08c0*/ 	.short	0x010a
        /*08c2*/ 	.byte	0xff
	.zero		1


	//   ....[125]....
        /*08c4*/ 	.word	0x000092a0
        /*08c8*/ 	.word	0x00000000
        /*08cc*/ 	.word	0x00000000
        /*08d0*/ 	.short	0x010a
        /*08d2*/ 	.byte	0xff
	.zero		1


	//   ....[126]....
        /*08d4*/ 	.word	0x00009300
        /*08d8*/ 	.word	0x00000000
        /*08dc*/ 	.word	0x00000000
        /*08e0*/ 	.short	0x010a
        /*08e2*/ 	.byte	0xff
	.zero		1


	//   ....[127]....
        /*08e4*/ 	.word	0x00009360
        /*08e8*/ 	.word	0x00000000
        /*08ec*/ 	.word	0x000000e0
        /*08f0*/ 	.short	0x010a
        /*08f2*/ 	.byte	0xff
	.zero		1


	//   ....[128]....
        /*08f4*/ 	.word	0x000093b0
        /*08f8*/ 	.word	0x00000000
        /*08fc*/ 	.word	0x000000a0
        /*0900*/ 	.short	0x010a
        /*0902*/ 	.byte	0xff
	.zero		1


	//   ....[129]....
        /*0904*/ 	.word	0x00009400
        /*0908*/ 	.word	0x0000006c
        /*090c*/ 	.word	0x000000f0
        /*0910*/ 	.short	0x010a
        /*0912*/ 	.byte	0xff
	.zero		1


	//   ....[130]....
        /*0914*/ 	.word	0x00009450
        /*0918*/ 	.word	0x00000003
        /*091c*/ 	.word	0x000000a0
        /*0920*/ 	.short	0x010a
        /*0922*/ 	.byte	0xff
	.zero		1


	//----- nvinfo : EIATTR_NUM_MBARRIERS
	.align		4
.L_47:
        /*0924*/ 	.byte	0x03, 0x38
        /*0926*/ 	.short	0x0023


	//----- nvinfo : EIATTR_EXIT_INSTR_OFFSETS
	.align		4
        /*0928*/ 	.byte	0x04, 0x1c
        /*092a*/ 	.short	(.L_49 - .L_48)


	//   ....[0]....
.L_48:
        /*092c*/ 	.word	0x000031b0


	//   ....[1]....
        /*0930*/ 	.word	0x00003460


	//   ....[2]....
        /*0934*/ 	.word	0x000034c0


	//   ....[3]....
        /*0938*/ 	.word	0x00004770


	//   ....[4]....
        /*093c*/ 	.word	0x00005890


	//   ....[5]....
        /*0940*/ 	.word	0x000058d0


	//   ....[6]....
        /*0944*/ 	.word	0x00008770


	//   ....[7]....
        /*0948*/ 	.word	0x000087f0


	//   ....[8]....
        /*094c*/ 	.word	0x00008820


	//   ....[9]....
        /*0950*/ 	.word	0x000088a0


	//----- nvinfo : EIATTR_MAX_THREADS
	.align		4
.L_49:
        /*0954*/ 	.byte	0x04, 0x05
        /*0956*/ 	.short	(.L_51 - .L_50)
.L_50:
        /*0958*/ 	.word	0x00000100
        /*095c*/ 	.word	0x00000001
        /*0960*/ 	.word	0x00000001


	//----- nvinfo : EIATTR_CRS_STACK_SIZE
	.align		4
.L_51:
        /*0964*/ 	.byte	0x04, 0x1e
        /*0966*/ 	.short	(.L_53 - .L_52)
.L_52:
        /*0968*/ 	.word	0x00000000


	//----- nvinfo : EIATTR_CBANK_PARAM_SIZE
	.align		4
.L_53:
        /*096c*/ 	.byte	0x03, 0x19
        /*096e*/ 	.short	0x0800


	//----- nvinfo : EIATTR_PARAM_CBANK
	.align		4
        /*0970*/ 	.byte	0x04, 0x0a
        /*0972*/ 	.short	(.L_55 - .L_54)
	.align		4
.L_54:
        /*0974*/ 	.word	index@(.nv.constant0._ZN7cutlass13device_kernelINS_4conv6kernel13ConvUniversalINS1_16ConvProblemShapeILNS1_8OperatorE0ELi2EEENS1_10collective14CollectiveConvINS1_47MainloopSm100TmaUmmaWarpSpecializedImplicitGemmILS5_0ELi10ELi2ELi1ELi2EN4cute5tupleIJNSA_1CILi2EEENSC_ILi1EEESE_EEEEENSB_IJNSC_ILi256EEENSC_ILi64EEENSB_IJSI_EEEEEENS_10bfloat16_tESL_NSA_8TiledMMAINSA_8MMA_AtomIJNSA_26SM100_MMA_F16BF16_2x1SM_SSISL_SL_fLi256ELi64ELNSA_4UMMA5MajorE0ELSQ_0ELNSP_7ScaleInE0ELSR_0EEEEEENSA_6LayoutINSB_IJSE_SE_SE_EEENSB_IJNSC_ILi0EEESW_SW_EEEEENSB_IJNSA_10UnderscoreESZ_SZ_EEEEENS7_6detail27Sm100ImplicitGemmTileTraitsINSA_25SM100_TMA_2SM_LOAD_IM2COLENSA_14ComposedLayoutINSA_7SwizzleILi3ELi4ELi3EEENSA_18smem_ptr_flag_bitsILi16EEENSU_INSB_IJNSC_ILi8EEESI_EEENSB_IJSI_SE_EEEEEEEvEENS13_INSA_18SM100_TMA_2SM_LOADES1E_vEEEENS_8epilogue10collective18CollectiveEpilogueINS1J_23Sm100TmaWarpSpecializedILi3ELi2ELi32ELb1ELb0EEEJNSB_IJNSC_ILi128EEESI_SJ_EEENSB_IJNSU_IS1O_SE_EENSU_INSC_ILi32EEESE_EEEEESL_NSB_IJNSB_IJlllEEESE_SW_EEESL_S1V_NS1J_6fusion15FusionCallbacksIS1N_NS1W_17LinearCombinationISL_fSL_fLNS_15FloatRoundStyleE2EEES1P_S1T_JEEENSA_5SM1004TMEM4LOAD26SM100_TMEM_LOAD_32dp32b32xENSA_20SM90_TMA_LOAD_IM2COLENS15_INS16_ILi2ELi4ELi3EEES19_NSU_INSB_IJS1A_S1R_EEENSB_IJS1R_SE_EEEEEEENSA_39AutoVectorizingCopyWithAssumedAlignmentILi128EEENSA_21SM90_TMA_STORE_IM2COLES2B_S2D_S2D_EEEvvEEEEvNT_6ParamsE)
        /*0978*/ 	.short	0x0380
        /*097a*/ 	.short	0x0800


	//----- nvinfo : EIATTR_SW_WAR
	.align		4
.L_55:
        /*097c*/ 	.byte	0x04, 0x36
        /*097e*/ 	.short	(.L_57 - .L_56)
.L_56:
        /*0980*/ 	.word	0x00000008
.L_57:


//--------------------- .nv.callgraph             --------------------------
	.section	.nv.callgraph,"",@"SHT_CUDA_CALLGRAPH"
	.align	4
	.sectionentsize	8
	.align		4
        /*0000*/ 	.word	0x00000000
	.align		4
        /*0004*/ 	.word	0xffffffff
	.align		4
        /*0008*/ 	.word	index@(_ZN7cutlass13device_kernelINS_4conv6kernel13ConvUniversalINS1_16ConvProblemShapeILNS1_8OperatorE0ELi2EEENS1_10collective14CollectiveConvINS1_47MainloopSm100TmaUmmaWarpSpecializedImplicitGemmILS5_0ELi10ELi2ELi1ELi2EN4cute5tupleIJNSA_1CILi2EEENSC_ILi1EEESE_EEEEENSB_IJNSC_ILi256EEENSC_ILi64EEENSB_IJSI_EEEEEENS_10bfloat16_tESL_NSA_8TiledMMAINSA_8MMA_AtomIJNSA_26SM100_MMA_F16BF16_2x1SM_SSISL_SL_fLi256ELi64ELNSA_4UMMA5MajorE0ELSQ_0ELNSP_7ScaleInE0ELSR_0EEEEEENSA_6LayoutINSB_IJSE_SE_SE_EEENSB_IJNSC_ILi0EEESW_SW_EEEEENSB_IJNSA_10UnderscoreESZ_SZ_EEEEENS7_6detail27Sm100ImplicitGemmTileTraitsINSA_25SM100_TMA_2SM_LOAD_IM2COLENSA_14ComposedLayoutINSA_7SwizzleILi3ELi4ELi3EEENSA_18smem_ptr_flag_bitsILi16EEENSU_INSB_IJNSC_ILi8EEESI_EEENSB_IJSI_SE_EEEEEEEvEENS13_INSA_18SM100_TMA_2SM_LOADES1E_vEEEENS_8epilogue10collective18CollectiveEpilogueINS1J_23Sm100TmaWarpSpecializedILi3ELi2ELi32ELb1ELb0EEEJNSB_IJNSC_ILi128EEESI_SJ_EEENSB_IJNSU_IS1O_SE_EENSU_INSC_ILi32EEESE_EEEEESL_NSB_IJNSB_IJlllEEESE_SW_EEESL_S1V_NS1J_6fusion15FusionCallbacksIS1N_NS1W_17LinearCombinationISL_fSL_fLNS_15FloatRoundStyleE2EEES1P_S1T_JEEENSA_5SM1004TMEM4LOAD26SM100_TMEM_LOAD_32dp32b32xENSA_20SM90_TMA_LOAD_IM2COLENS15_INS16_ILi2ELi4ELi3EEES19_NSU_INSB_IJS1A_S1R_EEENSB_IJS1R_SE_EEEEEEENSA_39AutoVectorizingCopyWithAssumedAlignmentILi128EEENSA_21SM90_TMA_STORE_IM2COLES2B_S2D_S2D_EEEvvEEEEvNT_6ParamsE)
	.align		4
        /*000c*/ 	.word	index@(__assertfail)
	.align		4
        /*0010*/ 	.word	0x00000000
	.align		4
        /*0014*/ 	.word	0xfffffffe
	.align		4
        /*0018*/ 	.word	0x00000000
	.align		4
        /*001c*/ 	.word	0xfffffffd
	.align		4
        /*0020*/ 	.word	0x00000000
	.align		4
        /*0024*/ 	.word	0xfffffffc


//--------------------- .nv.constant4             --------------------------
	.section	.nv.constant4,"a",@progbits
	.align	8
	.align		8
.nv.constant4:
        /*0000*/ 	.dword	__assertfail
	.align		8
        /*0008*/ 	.dword	__unnamed_1
	.align		8
        /*0010*/ 	.dword	__unnamed_2
	.align		8
        /*0018*/ 	.dword	_ZN39_INTERNAL_eb990852_4_k_cu_6a43d7b4_30574cuda3std3__45__cpo5beginE
	.align		8
        /*0020*/ 	.dword	_ZN39_INTERNAL_eb990852_4_k_cu_6a43d7b4_30574cuda3std3__45__cpo3endE
	.align		8
        /*0028*/ 	.dword	_ZN39_INTERNAL_eb990852_4_k_cu_6a43d7b4_30574cuda3std3__45__cpo6cbeginE
	.align		8
        /*0030*/ 	.dword	_ZN39_INTERNAL_eb990852_4_k_cu_6a43d7b4_30574cuda3std3__45__cpo4cendE
	.align		8
        /*0038*/ 	.dword	_ZN39_INTERNAL_eb990852_4_k_cu_6a43d7b4_30574cuda3std3__441_GLOBAL__N__eb990852_4_k_cu_6a43d7b4_30576ignoreE
	.align		8
        /*0040*/ 	.dword	_ZN39_INTERNAL_eb990852_4_k_cu_6a43d7b4_30574cuda3std3__419piecewise_constructE
	.align		8
        /*0048*/ 	.dword	_ZN39_INTERNAL_eb990852_4_k_cu_6a43d7b4_30574cuda3std3__48in_placeE
	.align		8
        /*0050*/ 	.dword	_ZN39_INTERNAL_eb990852_4_k_cu_6a43d7b4_30574cuda3std6ranges3__45__cpo4swapE
	.align		8
        /*0058*/ 	.dword	_ZN39_INTERNAL_eb990852_4_k_cu_6a43d7b4_30574cuda3std6ranges3__45__cpo9iter_moveE
	.align		8
        /*0060*/ 	.dword	_ZN39_INTERNAL_eb990852_4_k_cu_6a43d7b4_30574cute7productE
	.align		8
        /*0068*/ 	.dword	_ZN39_INTERNAL_eb990852_4_k_cu_6a43d7b4_30574cute1_E
	.align		8
        /*0070*/ 	.dword	$str$27
	.align		8
        /*0078*/ 	.dword	$str$28
	.align		8
        /*0080*/ 	.dword	$str$29
	.align		8
        /*0088*/ 	.dword	$str$30


//--------------------- .text._ZN7cutlass13device_kernelINS_4conv6kernel13ConvUniversalINS1_16ConvProblemShapeILNS1_8OperatorE0ELi2EEENS1_10collective14CollectiveConvINS1_47MainloopSm100TmaUmmaWarpSpecializedImplicitGemmILS5_0ELi10ELi2ELi1ELi2EN4cute5tupleIJNSA_1CILi2EEENSC_ILi1EEESE_EEEEENSB_IJNSC_ILi256EEENSC_ILi64EEENSB_IJSI_EEEEEENS_10bfloat16_tESL_NSA_8TiledMMAINSA_8MMA_AtomIJNSA_26SM100_MMA_F16BF16_2x1SM_SSISL_SL_fLi256ELi64ELNSA_4UMMA5MajorE0ELSQ_0ELNSP_7ScaleInE0ELSR_0EEEEEENSA_6LayoutINSB_IJSE_SE_SE_EEENSB_IJNSC_ILi0EEESW_SW_EEEEENSB_IJNSA_10UnderscoreESZ_SZ_EEEEENS7_6detail27Sm100ImplicitGemmTileTraitsINSA_25SM100_TMA_2SM_LOAD_IM2COLENSA_14ComposedLayoutINSA_7SwizzleILi3ELi4ELi3EEENSA_18smem_ptr_flag_bitsILi16EEENSU_INSB_IJNSC_ILi8EEESI_EEENSB_IJSI_SE_EEEEEEEvEENS13_INSA_18SM100_TMA_2SM_LOADES1E_vEEEENS_8epilogue10collective18CollectiveEpilogueINS1J_23Sm100TmaWarpSpecializedILi3ELi2ELi32ELb1ELb0EEEJNSB_IJNSC_ILi128EEESI_SJ_EEENSB_IJNSU_IS1O_SE_EENSU_INSC_ILi32EEESE_EEEEESL_NSB_IJNSB_IJlllEEESE_SW_EEESL_S1V_NS1J_6fusion15FusionCallbacksIS1N_NS1W_17LinearCombinationISL_fSL_fLNS_15FloatRoundStyleE2EEES1P_S1T_JEEENSA_5SM1004TMEM4LOAD26SM100_TMEM_LOAD_32dp32b32xENSA_20SM90_TMA_LOAD_IM2COLENS15_INS16_ILi2ELi4ELi3EEES19_NSU_INSB_IJS1A_S1R_EEENSB_IJS1R_SE_EEEEEEENSA_39AutoVectorizingCopyWithAssumedAlignmentILi128EEENSA_21SM90_TMA_STORE_IM2COLES2B_S2D_S2D_EEEvvEEEEvNT_6ParamsE --------------------------
	.section	.text._ZN7cutlass13device_kernelINS_4conv6kernel13ConvUniversalINS1_16ConvProblemShapeILNS1_8OperatorE0ELi2EEENS1_10collective14CollectiveConvINS1_47MainloopSm100TmaUmmaWarpSpecializedImplicitGemmILS5_0ELi10ELi2ELi1ELi2EN4cute5tupleIJNSA_1CILi2EEENSC_ILi1EEESE_EEEEENSB_IJNSC_ILi256EEENSC_ILi64EEENSB_IJSI_EEEEEENS_10bfloat16_tESL_NSA_8TiledMMAINSA_8MMA_AtomIJNSA_26SM100_MMA_F16BF16_2x1SM_SSISL_SL_fLi256ELi64ELNSA_4UMMA5MajorE0ELSQ_0ELNSP_7ScaleInE0ELSR_0EEEEEENSA_6LayoutINSB_IJSE_SE_SE_EEENSB_IJNSC_ILi0EEESW_SW_EEEEENSB_IJNSA_10UnderscoreESZ_SZ_EEEEENS7_6detail27Sm100ImplicitGemmTileTraitsINSA_25SM100_TMA_2SM_LOAD_IM2COLENSA_14ComposedLayoutINSA_7SwizzleILi3ELi4ELi3EEENSA_18smem_ptr_flag_bitsILi16EEENSU_INSB_IJNSC_ILi8EEESI_EEENSB_IJSI_SE_EEEEEEEvEENS13_INSA_18SM100_TMA_2SM_LOADES1E_vEEEENS_8epilogue10collective18CollectiveEpilogueINS1J_23Sm100TmaWarpSpecializedILi3ELi2ELi32ELb1ELb0EEEJNSB_IJNSC_ILi128EEESI_SJ_EEENSB_IJNSU_IS1O_SE_EENSU_INSC_ILi32EEESE_EEEEESL_NSB_IJNSB_IJlllEEESE_SW_EEESL_S1V_NS1J_6fusion15FusionCallbacksIS1N_NS1W_17LinearCombinationISL_fSL_fLNS_15FloatRoundStyleE2EEES1P_S1T_JEEENSA_5SM1004TMEM4LOAD26SM100_TMEM_LOAD_32dp32b32xENSA_20SM90_TMA_LOAD_IM2COLENS15_INS16_ILi2ELi4ELi3EEES19_NSU_INSB_IJS1A_S1R_EEENSB_IJS1R_SE_EEEEEEENSA_39AutoVectorizingCopyWithAssumedAlignmentILi128EEENSA_21SM90_TMA_STORE_IM2COLES2B_S2D_S2D_EEEvvEEEEvNT_6ParamsE,"ax",@progbits
	.align	128
.text._ZN7cutlass13device_kernelINS_4conv6kernel13ConvUniversalINS1_16ConvProblemShapeILNS1_8OperatorE0ELi2EEENS1_10collective14CollectiveConvINS1_47MainloopSm100TmaUmmaWarpSpecializedImplicitGemmILS5_0ELi10ELi2ELi1ELi2EN4cute5tupleIJNSA_1CILi2EEENSC_ILi1EEESE_EEEEENSB_IJNSC_ILi256EEENSC_ILi64EEENSB_IJSI_EEEEEENS_10bfloat16_tESL_NSA_8TiledMMAINSA_8MMA_AtomIJNSA_26SM100_MMA_F16BF16_2x1SM_SSISL_SL_fLi256ELi64ELNSA_4UMMA5MajorE0ELSQ_0ELNSP_7ScaleInE0ELSR_0EEEEEENSA_6LayoutINSB_IJSE_SE_SE_EEENSB_IJNSC_ILi0EEESW_SW_EEEEENSB_IJNSA_10UnderscoreESZ_SZ_EEEEENS7_6detail27Sm100ImplicitGemmTileTraitsINSA_25SM100_TMA_2SM_LOAD_IM2COLENSA_14ComposedLayoutINSA_7SwizzleILi3ELi4ELi3EEENSA_18smem_ptr_flag_bitsILi16EEENSU_INSB_IJNSC_ILi8EEESI_EEENSB_IJSI_SE_EEEEEEEvEENS13_INSA_18SM100_TMA_2SM_LOADES1E_vEEEENS_8epilogue10collective18CollectiveEpilogueINS1J_23Sm100TmaWarpSpecializedILi3ELi2ELi32ELb1ELb0EEEJNSB_IJNSC_ILi128EEESI_SJ_EEENSB_IJNSU_IS1O_SE_EENSU_INSC_ILi32EEESE_EEEEESL_NSB_IJNSB_IJlllEEESE_SW_EEESL_S1V_NS1J_6fusion15FusionCallbacksIS1N_NS1W_17LinearCombinationISL_fSL_fLNS_15FloatRoundStyleE2EEES1P_S1T_JEEENSA_5SM1004TMEM4LOAD26SM100_TMEM_LOAD_32dp32b32xENSA_20SM90_TMA_LOAD_IM2COLENS15_INS16_ILi2ELi4ELi3EEES19_NSU_INSB_IJS1A_S1R_EEENSB_IJS1R_SE_EEEEEEENSA_39AutoVectorizingCopyWithAssumedAlignmentILi128EEENSA_21SM90_TMA_STORE_IM2COLES2B_S2D_S2D_EEEvvEEEEvNT_6ParamsE:
        .type           _ZN7cutlass13device_kernelINS_4conv6kernel13ConvUniversalINS1_16ConvProblemShapeILNS1_8OperatorE0ELi2EEENS1_10collective14CollectiveConvINS1_47MainloopSm100TmaUmmaWarpSpecializedImplicitGemmILS5_0ELi10ELi2ELi1ELi2EN4cute5tupleIJNSA_1CILi2EEENSC_ILi1EEESE_EEEEENSB_IJNSC_ILi256EEENSC_ILi64EEENSB_IJSI_EEEEEENS_10bfloat16_tESL_NSA_8TiledMMAINSA_8MMA_AtomIJNSA_26SM100_MMA_F16BF16_2x1SM_SSISL_SL_fLi256ELi64ELNSA_4UMMA5MajorE0ELSQ_0ELNSP_7ScaleInE0ELSR_0EEEEEENSA_6LayoutINSB_IJSE_SE_SE_EEENSB_IJNSC_ILi0EEESW_SW_EEEEENSB_IJNSA_10UnderscoreESZ_SZ_EEEEENS7_6detail27Sm100ImplicitGemmTileTraitsINSA_25SM100_TMA_2SM_LOAD_IM2COLENSA_14ComposedLayoutINSA_7SwizzleILi3ELi4ELi3EEENSA_18smem_ptr_flag_bitsILi16EEENSU_INSB_IJNSC_ILi8EEESI_EEENSB_IJSI_SE_EEEEEEEvEENS13_INSA_18SM100_TMA_2SM_LOADES1E_vEEEENS_8epilogue10collective18CollectiveEpilogueINS1J_23Sm100TmaWarpSpecializedILi3ELi2ELi32ELb1ELb0EEEJNSB_IJNSC_ILi128EEESI_SJ_EEENSB_IJNSU_IS1O_SE_EENSU_INSC_ILi32EEESE_EEEEESL_NSB_IJNSB_IJlllEEESE_SW_EEESL_S1V_NS1J_6fusion15FusionCallbacksIS1N_NS1W_17LinearCombinationISL_fSL_fLNS_15FloatRoundStyleE2EEES1P_S1T_JEEENSA_5SM1004TMEM4LOAD26SM100_TMEM_LOAD_32dp32b32xENSA_20SM90_TMA_LOAD_IM2COLENS15_INS16_ILi2ELi4ELi3EEES19_NSU_INSB_IJS1A_S1R_EEENSB_IJS1R_SE_EEEEEEENSA_39AutoVectorizingCopyWithAssumedAlignmentILi128EEENSA_21SM90_TMA_STORE_IM2COLES2B_S2D_S2D_EEEvvEEEEvNT_6ParamsE,@function
        .size           _ZN7cutlass13device_kernelINS_4conv6kernel13ConvUniversalINS1_16ConvProblemShapeILNS1_8OperatorE0ELi2EEENS1_10collective14CollectiveConvINS1_47MainloopSm100TmaUmmaWarpSpecializedImplicitGemmILS5_0ELi10ELi2ELi1ELi2EN4cute5tupleIJNSA_1CILi2EEENSC_ILi1EEESE_EEEEENSB_IJNSC_ILi256EEENSC_ILi64EEENSB_IJSI_EEEEEENS_10bfloat16_tESL_NSA_8TiledMMAINSA_8MMA_AtomIJNSA_26SM100_MMA_F16BF16_2x1SM_SSISL_SL_fLi256ELi64ELNSA_4UMMA5MajorE0ELSQ_0ELNSP_7ScaleInE0ELSR_0EEEEEENSA_6LayoutINSB_IJSE_SE_SE_EEENSB_IJNSC_ILi0EEESW_SW_EEEEENSB_IJNSA_10UnderscoreESZ_SZ_EEEEENS7_6detail27Sm100ImplicitGemmTileTraitsINSA_25SM100_TMA_2SM_LOAD_IM2COLENSA_14ComposedLayoutINSA_7SwizzleILi3ELi4ELi3EEENSA_18smem_ptr_flag_bitsILi16EEENSU_INSB_IJNSC_ILi8EEESI_EEENSB_IJSI_SE_EEEEEEEvEENS13_INSA_18SM100_TMA_2SM_LOADES1E_vEEEENS_8epilogue10collective18CollectiveEpilogueINS1J_23Sm100TmaWarpSpecializedILi3ELi2ELi32ELb1ELb0EEEJNSB_IJNSC_ILi128EEESI_SJ_EEENSB_IJNSU_IS1O_SE_EENSU_INSC_ILi32EEESE_EEEEESL_NSB_IJNSB_IJlllEEESE_SW_EEESL_S1V_NS1J_6fusion15FusionCallbacksIS1N_NS1W_17LinearCombinationISL_fSL_fLNS_15FloatRoundStyleE2EEES1P_S1T_JEEENSA_5SM1004TMEM4LOAD26SM100_TMEM_LOAD_32dp32b32xENSA_20SM90_TMA_LOAD_IM2COLENS15_INS16_ILi2ELi4ELi3EEES19_NSU_INSB_IJS1A_S1R_EEENSB_IJS1R_SE_EEEEEEENSA_39AutoVectorizingCopyWithAssumedAlignmentILi128EEENSA_21SM90_TMA_STORE_IM2COLES2B_S2D_S2D_EEEvvEEEEvNT_6ParamsE,(.L_x_184 - _ZN7cutlass13device_kernelINS_4conv6kernel13ConvUniversalINS1_16ConvProblemShapeILNS1_8OperatorE0ELi2EEENS1_10collective14CollectiveConvINS1_47MainloopSm100TmaUmmaWarpSpecializedImplicitGemmILS5_0ELi10ELi2ELi1ELi2EN4cute5tupleIJNSA_1CILi2EEENSC_ILi1EEESE_EEEEENSB_IJNSC_ILi256EEENSC_ILi64EEENSB_IJSI_EEEEEENS_10bfloat16_tESL_NSA_8TiledMMAINSA_8MMA_AtomIJNSA_26SM100_MMA_F16BF16_2x1SM_SSISL_SL_fLi256ELi64ELNSA_4UMMA5MajorE0ELSQ_0ELNSP_7ScaleInE0ELSR_0EEEEEENSA_6LayoutINSB_IJSE_SE_SE_EEENSB_IJNSC_ILi0EEESW_SW_EEEEENSB_IJNSA_10UnderscoreESZ_SZ_EEEEENS7_6detail27Sm100ImplicitGemmTileTraitsINSA_25SM100_TMA_2SM_LOAD_IM2COLENSA_14ComposedLayoutINSA_7SwizzleILi3ELi4ELi3EEENSA_18smem_ptr_flag_bitsILi16EEENSU_INSB_IJNSC_ILi8EEESI_EEENSB_IJSI_SE_EEEEEEEvEENS13_INSA_18SM100_TMA_2SM_LOADES1E_vEEEENS_8epilogue10collective18CollectiveEpilogueINS1J_23Sm100TmaWarpSpecializedILi3ELi2ELi32ELb1ELb0EEEJNSB_IJNSC_ILi128EEESI_SJ_EEENSB_IJNSU_IS1O_SE_EENSU_INSC_ILi32EEESE_EEEEESL_NSB_IJNSB_IJlllEEESE_SW_EEESL_S1V_NS1J_6fusion15FusionCallbacksIS1N_NS1W_17LinearCombinationISL_fSL_fLNS_15FloatRoundStyleE2EEES1P_S1T_JEEENSA_5SM1004TMEM4LOAD26SM100_TMEM_LOAD_32dp32b32xENSA_20SM90_TMA_LOAD_IM2COLENS15_INS16_ILi2ELi4ELi3EEES19_NSU_INSB_IJS1A_S1R_EEENSB_IJS1R_SE_EEEEEEENSA_39AutoVectorizingCopyWithAssumedAlignmentILi128EEENSA_21SM90_TMA_STORE_IM2COLES2B_S2D_S2D_EEEvvEEEEvNT_6ParamsE)
        .other          _ZN7cutlass13device_kernelINS_4conv6kernel13ConvUniversalINS1_16ConvProblemShapeILNS1_8OperatorE0ELi2EEENS1_10collective14CollectiveConvINS1_47MainloopSm100TmaUmmaWarpSpecializedImplicitGemmILS5_0ELi10ELi2ELi1ELi2EN4cute5tupleIJNSA_1CILi2EEENSC_ILi1EEESE_EEEEENSB_IJNSC_ILi256EEENSC_ILi64EEENSB_IJSI_EEEEEENS_10bfloat16_tESL_NSA_8TiledMMAINSA_8MMA_AtomIJNSA_26SM100_MMA_F16BF16_2x1SM_SSISL_SL_fLi256ELi64ELNSA_4UMMA5MajorE0ELSQ_0ELNSP_7ScaleInE0ELSR_0EEEEEENSA_6LayoutINSB_IJSE_SE_SE_EEENSB_IJNSC_ILi0EEESW_SW_EEEEENSB_IJNSA_10UnderscoreESZ_SZ_EEEEENS7_6detail27Sm100ImplicitGemmTileTraitsINSA_25SM100_TMA_2SM_LOAD_IM2COLENSA_14ComposedLayoutINSA_7SwizzleILi3ELi4ELi3EEENSA_18smem_ptr_flag_bitsILi16EEENSU_INSB_IJNSC_ILi8EEESI_EEENSB_IJSI_SE_EEEEEEEvEENS13_INSA_18SM100_TMA_2SM_LOADES1E_vEEEENS_8epilogue10collective18CollectiveEpilogueINS1J_23Sm100TmaWarpSpecializedILi3ELi2ELi32ELb1ELb0EEEJNSB_IJNSC_ILi128EEESI_SJ_EEENSB_IJNSU_IS1O_SE_EENSU_INSC_ILi32EEESE_EEEEESL_NSB_IJNSB_IJlllEEESE_SW_EEESL_S1V_NS1J_6fusion15FusionCallbacksIS1N_NS1W_17LinearCombinationISL_fSL_fLNS_15FloatRoundStyleE2EEES1P_S1T_JEEENSA_5SM1004TMEM4LOAD26SM100_TMEM_LOAD_32dp32b32xENSA_20SM90_TMA_LOAD_IM2COLENS15_INS16_ILi2ELi4ELi3EEES19_NSU_INSB_IJS1A_S1R_EEENSB_IJS1R_SE_EEEEEEENSA_39AutoVectorizingCopyWithAssumedAlignmentILi128EEENSA_21SM90_TMA_STORE_IM2COLES2B_S2D_S2D_EEEvvEEEEvNT_6ParamsE,@"STO_CUDA_ENTRY STV_DEFAULT"
_ZN7cutlass13device_kernelINS_4conv6kernel13ConvUniversalINS1_16ConvProblemShapeILNS1_8OperatorE0ELi2EEENS1_10collective14CollectiveConvINS1_47MainloopSm100TmaUmmaWarpSpecializedImplicitGemmILS5_0ELi10ELi2ELi1ELi2EN4cute5tupleIJNSA_1CILi2EEENSC_ILi1EEESE_EEEEENSB_IJNSC_ILi256EEENSC_ILi64EEENSB_IJSI_EEEEEENS_10bfloat16_tESL_NSA_8TiledMMAINSA_8MMA_AtomIJNSA_26SM100_MMA_F16BF16_2x1SM_SSISL_SL_fLi256ELi64ELNSA_4UMMA5MajorE0ELSQ_0ELNSP_7ScaleInE0ELSR_0EEEEEENSA_6LayoutINSB_IJSE_SE_SE_EEENSB_IJNSC_ILi0EEESW_SW_EEEEENSB_IJNSA_10UnderscoreESZ_SZ_EEEEENS7_6detail27Sm100ImplicitGemmTileTraitsINSA_25SM100_TMA_2SM_LOAD_IM2COLENSA_14ComposedLayoutINSA_7SwizzleILi3ELi4ELi3EEENSA_18smem_ptr_flag_bitsILi16EEENSU_INSB_IJNSC_ILi8EEESI_EEENSB_IJSI_SE_EEEEEEEvEENS13_INSA_18SM100_TMA_2SM_LOADES1E_vEEEENS_8epilogue10collective18CollectiveEpilogueINS1J_23Sm100TmaWarpSpecializedILi3ELi2ELi32ELb1ELb0EEEJNSB_IJNSC_ILi128EEESI_SJ_EEENSB_IJNSU_IS1O_SE_EENSU_INSC_ILi32EEESE_EEEEESL_NSB_IJNSB_IJlllEEESE_SW_EEESL_S1V_NS1J_6fusion15FusionCallbacksIS1N_NS1W_17LinearCombinationISL_fSL_fLNS_15FloatRoundStyleE2EEES1P_S1T_JEEENSA_5SM1004TMEM4LOAD26SM100_TMEM_LOAD_32dp32b32xENSA_20SM90_TMA_LOAD_IM2COLENS15_INS16_ILi2ELi4ELi3EEES19_NSU_INSB_IJS1A_S1R_EEENSB_IJS1R_SE_EEEEEEENSA_39AutoVectorizingCopyWithAssumedAlignmentILi128EEENSA_21SM90_TMA_STORE_IM2COLES2B_S2D_S2D_EEEvvEEEEvNT_6ParamsE:
[----:B------:R-:W1:Y:S01]  /*0000*/  LDC R1, c[0x0][0x37c] ;  /* 0x0000df00ff017b82 */ /* 0x000e620000000800 */
[----:B------:R-:W2:Y:S01]  /*0010*/  S2R R96, SR_TID.X ;  /* 0x0000000000607919 */ /* 0x000ea20000002100 */
[----:B------:R-:W3:Y:S06]  /*0020*/  LDCU.64 UR8, c[0x0][0x890] ;  /* 0x00011200ff0877ac */ /* 0x000eec0008000a00 */
[----:B------:R-:W4:Y:S01]  /*0030*/  S2UR UR4, SR_CgaCtaId ;  /* 0x00000000000479c3 */ /* 0x000f220000008800 */
[----:B-1----:R-:W-:Y:S01]  /*0040*/  VIADD R1, R1, 0xfffffff8 ;  /* 0xfffffff801017836 */ /* 0x002fe20000000000 */
[----:B------:R-:W-:-:S02]  /*0050*/  PRMT R87, RZ, 0x7610, R87 ;  /* 0x00007610ff577816 */ /* 0x000fc40000000057 */
[----:B------:R-:W-:Y:S02]  /*0060*/  ELECT P1, URZ, PT ;  /* 0x0000000000ff782f */ /* 0x000fe40003820000 */
[----:B------:R-:W-:Y:S01]  /*0070*/  R2UR UR48, R1 ;  /* 0x00000000013072ca */ /* 0x000fe200000e0000 */
[----:B---3--:R-:W-:-:S04]  /*0080*/  UISETP.NE.U32.AND UP0, UPT, UR8, URZ, UPT ;  /* 0x000000ff0800728c */ /* 0x008fc8000bf05070 */
[----:B------:R-:W-:Y:S02]  /*0090*/  UISETP.NE.AND.EX UP0, UPT, UR9, URZ, UPT, UP0 ;  /* 0x000000ff0900728c */ /* 0x000fe4000bf05300 */
[----:B----4-:R-:W-:Y:S02]  /*00a0*/  ULOP3.LUT UR38, UR4, 0x1, URZ, 0xc0, !UPT ;  /* 0x0000000104267892 */ /* 0x010fe4000f8ec0ff */
[----:B------:R-:W-:Y:S01]  /*00b0*/  ULOP3.LUT UR37, UR4, 0x1, URZ, 0x3c, !UPT ;  /* 0x0000000104257892 */ /* 0x000fe2000f8e3cff */
[----:B--2---:R-:W-:-:S05]  /*00c0*/  SHF.R.U32.HI R88, RZ, 0x5, R96 ;  /* 0x00000005ff587819 */ /* 0x004fca0000011660 */
[----:B------:R-:W1:Y:S02]  /*00d0*/  SHFL.IDX PT, R0, R88, RZ, 0x1f ;  /* 0x00001fff58007589 */ /* 0x000e6400000e0000 */
[----:B-1----:R-:W-:Y:S01]  /*00e0*/  R2UR UR18, R0 ;  /* 0x00000000001272ca */ /* 0x002fe200000e0000 */
[----:B------:R-:W-:-:S14]  /*00f0*/  BRA.U UP0, `(.L_x_0) ;  /* 0x0000000100307547 */ /* 0x000fdc000b800000 */
[----:B------:R-:W1:Y:S02]  /*0100*/  LDCU.64 UR4, c[0x0][0x888] ;  /* 0x00011100ff0477ac */ /* 0x000e640008000a00 */
[----:B-1----:R-:W-:-:S04]  /*0110*/  UISETP.NE.U32.AND UP0, UPT, UR4, URZ, UPT ;  /* 0x000000ff0400728c */ /* 0x002fc8000bf05070 */
[----:B------:R-:W-:-:S09]  /*0120*/  UISETP.NE.AND.EX UP0, UPT, UR5, URZ, UPT, UP0 ;  /* 0x000000ff0500728c */ /* 0x000fd2000bf05300 */
[----:B------:R-:W-:Y:S05]  /*0130*/  BRA.U !UP0, `(.L_x_1) ;  /* 0x0000000108147547 */ /* 0x000fea000b800000 */
[----:B------:R-:W1:Y:S01]  /*0140*/  LDC.64 R2, c[0x0][0x888] ;  /* 0x00022200ff027b82 */ /* 0x000e620000000a00 */
[----:B------:R-:W1:Y:S02]  /*0150*/  LDCU.64 UR4, c[0x0][0x358] ;  /* 0x00006b00ff0477ac */ /* 0x000e640008000a00 */
[----:B-1----:R1:W5:Y:S01]  /*0160*/  LDG.E R41, desc[UR4][R2.64] ;  /* 0x0000000402297981 */ /* 0x002362000c1e1900 */
[----:B------:R-:W-:Y:S01]  /*0170*/  HFMA2 R87, -RZ, RZ, 0, 5.9604644775390625e-08 ;  /* 0x00000001ff577431 */ /* 0x000fe200000001ff */
[----:B------:R-:W-:Y:S05]  /*0180*/  BRA `(.L_x_0) ;  /* 0x00000000000c7947 */ /* 0x000fea0003800000 */
.L_x_1:
[----:B------:R-:W1:Y:S01]  /*0190*/  LDCU UR4, c[0x0][0x880] ;  /* 0x00011000ff0477ac */ /* 0x000e620008000800 */
[----:B------:R-:W-:Y:S01]  /*01a0*/  HFMA2 R87, -RZ, RZ, 0, 5.9604644775390625e-08 ;  /* 0x00000001ff577431 */ /* 0x000fe200000001ff */
[----:B-1----:R-:W-:-:S07]  /*01b0*/  MOV R41, UR4 ;  /* 0x0000000400297c02 */ /* 0x002fce0008000f00 */
.L_x_0:
[----:B------:R-:W2:Y:S02]  /*01c0*/  LDCU.64 UR4, c[0x0][0x8b0] ;  /* 0x00011600ff0477ac */ /* 0x000ea40008000a00 */
[----:B--2---:R-:W-:-:S04]  /*01d0*/  UISETP.NE.U32.AND UP0, UPT, UR4, URZ, UPT ;  /* 0x000000ff0400728c */ /* 0x004fc8000bf05070 */
[----:B------:R-:W-:-:S09]  /*01e0*/  UISETP.NE.AND.EX UP0, UPT, UR5, URZ, UPT, UP0 ;  /* 0x000000ff0500728c */ /* 0x000fd2000bf05300 */
[----:B------:R-:W-:Y:S05]  /*01f0*/  BRA.U UP0, `(.L_x_2) ;  /* 0x0000000100287547 */ /* 0x000fea000b800000 */
[----:B------:R-:W2:Y:S02]  /*0200*/  LDCU.64 UR4, c[0x0][0x8a8] ;  /* 0x00011500ff0477ac */ /* 0x000ea40008000a00 */
[----:B--2---:R-:W-:-:S04]  /*0210*/  UISETP.NE.U32.AND UP0, UPT, UR4, URZ, UPT ;  /* 0x000000ff0400728c */ /* 0x004fc8000bf05070 */
[----:B------:R-:W-:-:S09]  /*0220*/  UISETP.NE.AND.EX UP0, UPT, UR5, URZ, UPT, UP0 ;  /* 0x000000ff0500728c */ /* 0x000fd2000bf05300 */
[----:B------:R-:W-:Y:S05]  /*0230*/  BRA.U !UP0, `(.L_x_3) ;  /* 0x0000000108107547 */ /* 0x000fea000b800000 */
[----:B------:R-:W2:Y:S01]  /*0240*/  LDC.64 R38, c[0x0][0x8a8] ;  /* 0x00022a00ff267b82 */ /* 0x000ea20000000a00 */
[----:B------:R-:W2:Y:S02]  /*0250*/  LDCU.64 UR4, c[0x0][0x358] ;  /* 0x00006b00ff0477ac */ /* 0x000ea40008000a00 */
[----:B--2---:R2:W5:Y:S01]  /*0260*/  LDG.E R38, desc[UR4][R38.64] ;  /* 0x0000000426267981 */ /* 0x004562000c1e1900 */
[----:B------:R-:W-:Y:S05]  /*0270*/  BRA `(.L_x_2) ;  /* 0x0000000000087947 */ /* 0x000fea0003800000 */
.L_x_3:
[----:B------:R-:W2:Y:S02]  /*0280*/  LDCU UR4, c[0x0][0x8a0] ;  /* 0x00011400ff0477ac */ /* 0x000ea40008000800 */
[----:B--2---:R-:W-:Y:S02]  /*0290*/  MOV R38, UR4 ;  /* 0x0000000400267c02 */ /* 0x004fe40008000f00 */
.L_x_2:
[----:B------:R-:W-:Y:S01]  /*02a0*/  IMAD.U32 R0, RZ, RZ, UR18 ;  /* 0x00000012ff007e24 */ /* 0x000fe2000f8e00ff */
[----:B------:R-:W-:Y:S04]  /*02b0*/  BSSY.RECONVERGENT B0, `(.L_x_4) ;  /* 0x000000c000007945 */ /* 0x000fe80003800200 */
[C---:B------:R-:W-:Y:S02]  /*02c0*/  ISETP.NE.OR P2, PT, R0.reuse, 0x1, !P1 ;  /* 0x000000010000780c */ /* 0x040fe40004f45670 */
[----:B------:R-:W-:-:S11]  /*02d0*/  ISETP.NE.OR P0, PT, R0, 0x3, !P1 ;  /* 0x000000030000780c */ /* 0x000fd60004f05670 */
[----:B------:R-:W-:Y:S05]  /*02e0*/  @P2 BRA `(.L_x_5) ;  /* 0x0000000000202947 */ /* 0x000fea0003800000 */
[----:B------:R-:W3:Y:S02]  /*02f0*/  LDCU.64 UR4, c[0x0][0x348] ;  /* 0x00006900ff0477ac */ /* 0x000ee40008000a00 */
[----:B---3--:R-:W-:Y:S02]  /*0300*/  UIADD3 UR6, UP1, UPT, UR4, 0x80, URZ ;  /* 0x0000008004067890 */ /* 0x008fe4000ff3e0ff */
[----:B------:R-:W-:Y:S02]  /*0310*/  UIADD3 UR4, UP0, UPT, UR4, 0x180, URZ ;  /* 0x0000018004047890 */ /* 0x000fe4000ff1e0ff */
[----:B------:R-:W-:Y:S02]  /*0320*/  UIADD3.X UR7, UPT, UPT, URZ, UR5, URZ, UP1, !UPT ;  /* 0x00000005ff077290 */ /* 0x000fe40008ffe4ff */
[----:B------:R-:W-:-:S07]  /*0330*/  UIADD3.X UR5, UPT, UPT, URZ, UR5, URZ, UP0, !UPT ;  /* 0x00000005ff057290 */ /* 0x000fce00087fe4ff */
[----:B------:R3:W-:Y:S02]  /*0340*/  UTMACCTL.PF [UR6] ;  /* 0x00000000060079b9 */ /* 0x0007e40008040000 */
[----:B------:R3:W-:Y:S02]  /*0350*/  UTMACCTL.PF [UR4] ;  /* 0x00000000040079b9 */ /* 0x0007e40008040000 */
[----:B---3--:R-:W-:Y:S01]  /*0360*/  NOP ;  /* 0x0000000000007918 */ /* 0x008fe20000000000 */
.L_x_5:
[----:B------:R-:W-:Y:S05]  /*0370*/  BSYNC.RECONVERGENT B0 ;  /* 0x0000000000007941 */ /* 0x000fea0003800200 */
.L_x_4:
[----:B------:R-:W-:Y:S04]  /*0380*/  BSSY.RECONVERGENT B0, `(.L_x_6) ;  /* 0x000000a000007945 */ /* 0x000fe80003800200 */
        /* <DEDUP_REMOVED lines=9> */
.L_x_7:
[----:B------:R-:W-:Y:S05]  /*0420*/  BSYNC.RECONVERGENT B0 ;  /* 0x0000000000007941 */ /* 0x000fea0003800200 */
.L_x_6:
[----:B------:R-:W3:Y:S01]  /*0430*/  LDCU.64 UR4, c[0x0][0x888] ;  /* 0x00011100ff0477ac */ /* 0x000ee20008000a00 */
[----:B------:R-:W-:Y:S02]  /*0440*/  UISETP.EQ.U32.AND UP2, UPT, UR8, URZ, UPT ;  /* 0x000000ff0800728c */ /* 0x000fe4000bf42070 */
[----:B------:R-:W-:Y:S02]  /*0450*/  UPLOP3.LUT UP3, UPT, UPT, UPT, UPT, 0x80, 0x8 ;  /* 0x000000000008789c */ /* 0x000fe40003f6f070 */
[----:B---3--:R-:W-:-:S04]  /*0460*/  UISETP.NE.U32.AND UP0, UPT, UR4, URZ, UPT ;  /* 0x000000ff0400728c */ /* 0x008fc8000bf05070 */
[----:B------:R-:W-:-:S04]  /*0470*/  UISETP.NE.AND.EX UP1, UPT, UR5, URZ, UPT, UP0 ;  /* 0x000000ff0500728c */ /* 0x000fc8000bf25300 */
[----:B------:R-:W-:-:S04]  /*0480*/  UISETP.EQ.OR.EX UP4, UPT, UR9, URZ, !UP1, UP2 ;  /* 0x000000ff0900728c */ /* 0x000fc8000cf82720 */
[----:B------:R-:W-:-:S06]  /*0490*/  UP2UR UR4, UPR, URZ, 0x10 ;  /* 0x00000010ff047883 */ /* 0x000fcc0008000000 */
[----:B------:R-:W-:Y:S01]  /*04a0*/  MOV R95, UR4 ;  /* 0x00000004005f7c02 */ /* 0x000fe20008000f00 */
[----:B------:R-:W-:Y:S06]  /*04b0*/  BRA.U !UP4, `(.L_x_8) ;  /* 0x000000010c207547 */ /* 0x000fec000b800000 */
[----:B------:R-:W-:Y:S01]  /*04c0*/  UISETP.NE.U32.AND UP2, UPT, UR8, URZ, UPT ;  /* 0x000000ff0800728c */ /* 0x000fe2000bf45070 */
[----:B-----5:R-:W-:Y:S01]  /*04d0*/  FSETP.NEU.AND P0, PT, R41, RZ, PT ;  /* 0x000000ff2900720b */ /* 0x020fe20003f0d000 */
[----:B------:R-:W-:Y:S02]  /*04e0*/  USEL UR4, URZ, 0xffffffff, UP1 ;  /* 0xffffffffff047887 */ /* 0x000fe40008800000 */
[----:B------:R-:W-:-:S10]  /*04f0*/  UISETP.NE.AND.EX UP2, UPT, UR9, URZ, UPT, UP2 ;  /* 0x000000ff0900728c */ /* 0x000fd4000bf45320 */
[----:B------:R-:W-:Y:S01]  /*0500*/  VOTEU.ANY UP0, P0 ;  /* 0x0000000000ff7886 */ /* 0x000fe20000000100 */
[----:B------:R-:W-:-:S04]  /*0510*/  @!UP2 USEL UR4, URZ, 0xffffffff, UP0 ;  /* 0xffffffffff04a887 */ /* 0x000fc80008000000 */
[----:B------:R-:W-:-:S04]  /*0520*/  ULOP3.LUT UR4, UR4, 0x1, URZ, 0xc0, !UPT ;  /* 0x0000000104047892 */ /* 0x000fc8000f8ec0ff */
[----:B------:R-:W-:-:S11]  /*0530*/  UISETP.NE.U32.AND UP3, UPT, UR4, 0x1, UPT ;  /* 0x000000010400788c */ /* 0x000fd6000bf65070 */
.L_x_8:
[----:B------:R-:W3:Y:S01]  /*0540*/  SHFL.IDX PT, R0, R88, RZ, 0x1f ;  /* 0x00001fff58007589 */ /* 0x000ee200000e0000 */
[----:B------:R-:W-:Y:S02]  /*0550*/  UISETP.NE.AND UP5, UPT, UR18, 0x2, UPT ;  /* 0x000000021200788c */ /* 0x000fe4000bfa5270 */
[----:B------:R-:W-:Y:S02]  /*0560*/  UISETP.NE.AND UP0, UPT, UR18, 0x2, UPT ;  /* 0x000000021200788c */ /* 0x000fe4000bf05270 */
[----:B------:R-:W-:Y:S02]  /*0570*/  UISETP.NE.OR UP2, UPT, UR38, URZ, UP5 ;  /* 0x000000ff2600728c */ /* 0x000fe4000af45670 */
[----:B------:R-:W-:-:S04]  /*0580*/  USEL UR45, URZ, 0x1, UP0 ;  /* 0x00000001ff2d7887 */ /* 0x000fc80008000000 */
[----:B------:R-:W-:Y:S02]  /*0590*/  PLOP3.LUT P3, PT, P1, PT, UP2, 0xae, 0xea ;  /* 0x0000000000ea781c */ /* 0x000fe40000f6f52e */
[----:B---3--:R-:W-:-:S13]  /*05a0*/  ISETP.NE.AND P0, PT, R0, RZ, PT ;  /* 0x000000ff0000720c */ /* 0x008fda0003f05270 */
[----:B------:R-:W-:Y:S05]  /*05b0*/  @P0 BRA `(.L_x_9) ;  /* 0x0000000000840947 */ /* 0x000fea0003800000 */
[----:B------:R-:W-:Y:S01]  /*05c0*/  ELECT P0, URZ, PT ;  /* 0x0000000000ff782f */ /* 0x000fe20003800000 */
[----:B------:R-:W-:-:S12]  /*05d0*/  BSSY.RECONVERGENT B0, `(.L_x_9) ;  /* 0x000001f000007945 */ /* 0x000fd80003800200 */
[----:B------:R-:W-:Y:S05]  /*05e0*/  @!P0 BRA `(.L_x_10) ;  /* 0x0000000000748947 */ /* 0x000fea0003800000 */
[----:B------:R-:W3:Y:S01]  /*05f0*/  S2UR UR5, SR_CgaCtaId ;  /* 0x00000000000579c3 */ /* 0x000ee20000008800 */
[----:B------:R-:W-:Y:S01]  /*0600*/  UMOV UR4, 0x400 ;  /* 0x0000040000047882 */ /* 0x000fe20000000000 */
[----:B------:R-:W-:Y:S02]  /*0610*/  UMOV UR6, 0x1 ;  /* 0x0000000100067882 */ /* 0x000fe40000000000 */
[----:B------:R-:W-:-:S04]  /*0620*/  UIADD3 UR6, UPT, UPT, -UR6, 0x100000, URZ ;  /* 0x0010000006067890 */ /* 0x000fc8000fffe1ff */
[----:B------:R-:W-:Y:S02]  /*0630*/  USHF.L.U32 UR7, UR6, 0xb, URZ ;  /* 0x0000000b06077899 */ /* 0x000fe400080006ff */
[----:B------:R-:W-:Y:S02]  /*0640*/  USHF.L.U32 UR6, UR6, 0x1, URZ ;  /* 0x0000000106067899 */ /* 0x000fe400080006ff */
[----:B---3--:R-:W-:Y:S01]  /*0650*/  ULEA UR4, UR5, UR4, 0x18 ;  /* 0x0000000405047291 */ /* 0x008fe2000f8ec0ff */
[----:B------:R-:W3:Y:S11]  /*0660*/  FENCE.VIEW.ASYNC.S ;  /* 0x00000000000073c6 */ /* 0x000ef60000000000 */
[----:B---3--:R3:W4:Y:S01]  /*0670*/  SYNCS.EXCH.64 URZ, [UR4], UR6 ;  /* 0x0000000604ff75b2 */ /* 0x0087220008000100 */
[----:B------:R3:W1:Y:S01]  /*0680*/  SYNCS.EXCH.64 URZ, [UR4+0x50], UR6 ;  /* 0x0000500604ff75b2 */ /* 0x0006620008000100 */
        /* <DEDUP_REMOVED lines=17> */
[----:B------:R3:W1:Y:S02]  /*07a0*/  SYNCS.EXCH.64 URZ, [UR4+0x98], UR6 ;  /* 0x0000980604ff75b2 */ /* 0x0006640008000100 */
[----:B---3--:R-:W-:Y:S01]  /*07b0*/  NOP ;  /* 0x0000000000007918 */ /* 0x008fe20000000000 */
.L_x_10:
[----:B------:R-:W-:Y:S05]  /*07c0*/  BSYNC.RECONVERGENT B0 ;  /* 0x0000000000007941 */ /* 0x000fea0003800200 */
.L_x_9:
[----:B------:R-:W3:Y:S01]  /*07d0*/  SHFL.IDX PT, R0, R88, RZ, 0x1f ;  /* 0x00001fff58007589 */ /* 0x000ee200000e0000 */
[----:B------:R-:W-:Y:S01]  /*07e0*/  NOP ;  /* 0x0000000000007918 */ /* 0x000fe20000000000 */
[----:B---3--:R-:W-:-:S13]  /*07f0*/  ISETP.NE.AND P0, PT, R0, 0x1, PT ;  /* 0x000000010000780c */ /* 0x008fda0003f05270 */
[----:B------:R-:W-:Y:S05]  /*0800*/  @P0 BRA `(.L_x_11) ;  /* 0x0000000000500947 */ /* 0x000fea0003800000 */
[----:B------:R-:W3:Y:S01]  /*0810*/  S2UR UR5, SR_CgaCtaId ;  /* 0x00000000000579c3 */ /* 0x000ee20000008800 */
[----:B------:R-:W-:Y:S01]  /*0820*/  UMOV UR4, 0x400 ;  /* 0x0000040000047882 */ /* 0x000fe20000000000 */
[----:B------:R-:W-:Y:S01]  /*0830*/  UMOV UR8, 0x20 ;  /* 0x0000002000087882 */ /* 0x000fe20000000000 */
[----:B------:R-:W-:Y:S01]  /*0840*/  UMOV UR6, 0x80 ;  /* 0x0000008000067882 */ /* 0x000fe20000000000 */
[----:B------:R-:W-:-:S04]  /*0850*/  UIADD3 UR8, UPT, UPT, -UR8, 0x100000, URZ ;  /* 0x0010000008087890 */ /* 0x000fc8000fffe1ff */
[----:B------:R-:W-:Y:S02]  /*0860*/  USHF.L.U32 UR9, UR8, 0xb, URZ ;  /* 0x0000000b08097899 */ /* 0x000fe400080006ff */
[----:B------:R-:W-:Y:S02]  /*0870*/  USHF.L.U32 UR8, UR8, 0x1, URZ ;  /* 0x0000000108087899 */ /* 0x000fe400080006ff */
[----:B------:R-:W-:-:S04]  /*0880*/  UIADD3 UR6, UPT, UPT, -UR6, 0x100000, URZ ;  /* 0x0010000006067890 */ /* 0x000fc8000fffe1ff */
[----:B------:R-:W-:Y:S02]  /*0890*/  USHF.L.U32 UR7, UR6, 0xb, URZ ;  /* 0x0000000b06077899 */ /* 0x000fe400080006ff */
[----:B------:R-:W-:Y:S01]  /*08a0*/  USHF.L.U32 UR6, UR6, 0x1, URZ ;  /* 0x0000000106067899 */ /* 0x000fe200080006ff */
[----:B------:R-:W-:Y:S01]  /*08b0*/  ELECT P0, URZ, PT ;  /* 0x0000000000ff782f */ /* 0x000fe20003800000 */
[----:B---3--:R-:W-:Y:S01]  /*08c0*/  ULEA UR4, UR5, UR4, 0x18 ;  /* 0x0000000405047291 */ /* 0x008fe2000f8ec0ff */
[----:B------:R-:W3:Y:S11]  /*08d0*/  FENCE.VIEW.ASYNC.S ;  /* 0x00000000000073c6 */ /* 0x000ef60000000000 */
[----:B---3--:R3:W1:Y:S01]  /*08e0*/  SYNCS.EXCH.64 URZ, [UR4+0xa0], UR8 ;  /* 0x0000a00804ff75b2 */ /* 0x0086620008000100 */
[----:B------:R3:W1:Y:S01]  /*08f0*/  SYNCS.EXCH.64 URZ, [UR4+0xb8], UR6 ;  /* 0x0000b80604ff75b2 */ /* 0x0006620008000100 */
[----:B------:R3:W1:Y:S01]  /*0900*/  SYNCS.EXCH.64 URZ, [UR4+0xa8], UR8 ;  /* 0x0000a80804ff75b2 */ /* 0x0006620008000100 */
[----:B------:R3:W1:Y:S01]  /*0910*/  SYNCS.EXCH.64 URZ, [UR4+0xc0], UR6 ;  /* 0x0000c00604ff75b2 */ /* 0x0006620008000100 */
[----:B------:R3:W1:Y:S01]  /*0920*/  SYNCS.EXCH.64 URZ, [UR4+0xb0], UR8 ;  /* 0x0000b00804ff75b2 */ /* 0x0006620008000100 */
[----:B------:R3:W1:Y:S01]  /*0930*/  SYNCS.EXCH.64 URZ, [UR4+0xc8], UR6 ;  /* 0x0000c80604ff75b2 */ /* 0x0006620008000100 */
[----:B------:R-:W-:Y:S01]  /*0940*/  NOP ;  /* 0x0000000000007918 */ /* 0x000fe20000000000 */
.L_x_11:
[----:B------:R-:W2:Y:S01]  /*0950*/  SHFL.IDX PT, R0, R88, RZ, 0x1f ;  /* 0x00001fff58007589 */ /* 0x000ea200000e0000 */
[----:B------:R-:W-:Y:S01]  /*0960*/  NOP ;  /* 0x0000000000007918 */ /* 0x000fe20000000000 */
[----:B--2---:R-:W-:-:S13]  /*0970*/  ISETP.NE.AND P0, PT, R0, 0x3, PT ;  /* 0x000000030000780c */ /* 0x004fda0003f05270 */
[----:B------:R-:W-:Y:S05]  /*0980*/  @P0 BRA `(.L_x_12) ;  /* 0x0000000000300947 */ /* 0x000fea0003800000 */
[----:B------:R-:W2:Y:S01]  /*0990*/  S2UR UR5, SR_CgaCtaId ;  /* 0x00000000000579c3 */ /* 0x000ea20000008800 */
[----:B---3--:R-:W-:Y:S01]  /*09a0*/  UMOV UR4, 0x400 ;  /* 0x0000040000047882 */ /* 0x008fe20000000000 */
[----:B------:R-:W-:Y:S01]  /*09b0*/  UMOV UR6, 0x20 ;  /* 0x0000002000067882 */ /* 0x000fe20000000000 */
[----:B------:R-:W-:Y:S01]  /*09c0*/  ELECT P0, URZ, PT ;  /* 0x0000000000ff782f */ /* 0x000fe20003800000 */
[----:B------:R-:W-:-:S04]  /*09d0*/  UIADD3 UR6, UPT, UPT, -UR6, 0x100000, URZ ;  /* 0x0010000006067890 */ /* 0x000fc8000fffe1ff */
[----:B------:R-:W-:Y:S02]  /*09e0*/  USHF.L.U32 UR7, UR6, 0xb, URZ ;  /* 0x0000000b06077899 */ /* 0x000fe400080006ff */
[----:B------:R-:W-:Y:S02]  /*09f0*/  USHF.L.U32 UR6, UR6, 0x1, URZ ;  /* 0x0000000106067899 */ /* 0x000fe400080006ff */
[----:B--2---:R-:W-:Y:S01]  /*0a00*/  ULEA UR4, UR5, UR4, 0x18 ;  /* 0x0000000405047291 */ /* 0x004fe2000f8ec0ff */
[----:B------:R-:W2:Y:S11]  /*0a10*/  FENCE.VIEW.ASYNC.S ;  /* 0x00000000000073c6 */ /* 0x000eb60000000000 */
[----:B--2---:R2:W3:Y:S01]  /*0a20*/  SYNCS.EXCH.64 URZ, [UR4+0xd0], UR6 ;  /* 0x0000d00604ff75b2 */ /* 0x0044e20008000100 */
[----:B------:R2:W1:Y:S01]  /*0a30*/  SYNCS.EXCH.64 URZ, [UR4+0xd8], UR6 ;  /* 0x0000d80604ff75b2 */ /* 0x0004620008000100 */
[----:B------:R-:W-:Y:S01]  /*0a40*/  NOP ;  /* 0x0000000000007918 */ /* 0x000fe20000000000 */
.L_x_12:
[----:B------:R-:W4:Y:S01]  /*0a50*/  SHFL.IDX PT, R0, R88, RZ, 0x1f ;  /* 0x00001fff58007589 */ /* 0x000f2200000e0000 */
[----:B------:R-:W-:Y:S01]  /*0a60*/  NOP ;  /* 0x0000000000007918 */ /* 0x000fe20000000000 */
[----:B----4-:R-:W-:-:S13]  /*0a70*/  ISETP.NE.AND P0, PT, R0, 0x4, PT ;  /* 0x000000040000780c */ /* 0x010fda0003f05270 */
[----:B------:R-:W-:Y:S05]  /*0a80*/  @P0 BRA `(.L_x_13) ;  /* 0x0000000000440947 */ /* 0x000fea0003800000 */
[----:B------:R-:W4:Y:S01]  /*0a90*/  S2UR UR5, SR_CgaCtaId ;  /* 0x00000000000579c3 */ /* 0x000f220000008800 */
[----:B--23--:R-:W-:Y:S01]  /*0aa0*/  UMOV UR4, 0x1e0 ;  /* 0x000001e000047882 */ /* 0x00cfe20000000000 */
[----:B------:R-:W-:Y:S01]  /*0ab0*/  UMOV UR6, 0x400 ;  /* 0x0000040000067882 */ /* 0x000fe20000000000 */
[----:B------:R-:W-:Y:S01]  /*0ac0*/  USEL UR4, UR4, 0x1a0, UP3 ;  /* 0x000001a004047887 */ /* 0x000fe20009800000 */
[----:B------:R-:W-:Y:S01]  /*0ad0*/  UMOV UR8, 0x1 ;  /* 0x0000000100087882 */ /* 0x000fe20000000000 */
[----:B------:R-:W-:Y:S01]  /*0ae0*/  ELECT P0, URZ, PT ;  /* 0x0000000000ff782f */ /* 0x000fe20003800000 */
[----:B------:R-:W-:-:S04]  /*0af0*/  UIADD3 UR8, UPT, UPT, -UR8, 0x100000, URZ ;  /* 0x0010000008087890 */ /* 0x000fc8000fffe1ff */
[----:B------:R-:W-:Y:S02]  /*0b00*/  USHF.L.U32 UR9, UR8, 0xb, URZ ;  /* 0x0000000b08097899 */ /* 0x000fe400080006ff */
[----:B------:R-:W-:Y:S02]  /*0b10*/  USHF.L.U32 UR8, UR8, 0x1, URZ ;  /* 0x0000000108087899 */ /* 0x000fe400080006ff */
[----:B----4-:R-:W-:Y:S02]  /*0b20*/  ULEA UR6, UR5, UR6, 0x18 ;  /* 0x0000000605067291 */ /* 0x010fe4000f8ec0ff */
[----:B------:R-:W-:-:S04]  /*0b30*/  UIADD3 UR4, UPT, UPT, -UR4, 0x100000, URZ ;  /* 0x0010000004047890 */ /* 0x000fc8000fffe1ff */
[----:B------:R-:W-:Y:S02]  /*0b40*/  USHF.L.U32 UR5, UR4, 0xb, URZ ;  /* 0x0000000b04057899 */ /* 0x000fe400080006ff */
[----:B------:R-:W-:Y:S01]  /*0b50*/  USHF.L.U32 UR4, UR4, 0x1, URZ ;  /* 0x0000000104047899 */ /* 0x000fe200080006ff */
[----:B------:R-:W2:Y:S03]  /*0b60*/  FENCE.VIEW.ASYNC.S ;  /* 0x00000000000073c6 */ /* 0x000ea60000000000 */
[----:B--2---:R4:W2:Y:S08]  /*0b70*/  SYNCS.EXCH.64 URZ, [UR6+0xe0], UR8 ;  /* 0x0000e00806ff75b2 */ /* 0x0048b00008000100 */
[----:B------:R4:W3:Y:S02]  /*0b80*/  SYNCS.EXCH.64 URZ, [UR6+0xe8], UR4 ;  /* 0x0000e80406ff75b2 */ /* 0x0008e40008000100 */
[----:B----4-:R-:W-:Y:S01]  /*0b90*/  NOP ;  /* 0x0000000000007918 */ /* 0x010fe20000000000 */
.L_x_13:
[----:B------:R-:W4:Y:S01]  /*0ba0*/  SHFL.IDX PT, R0, R88, RZ, 0x1f ;  /* 0x00001fff58007589 */ /* 0x000f2200000e0000 */
[----:B------:R-:W-:Y:S01]  /*0bb0*/  ISETP.NE.OR P1, PT, RZ, UR18, !P1 ;  /* 0x00000012ff007c0c */ /* 0x000fe2000cf25670 */
[----:B------:R-:W-:Y:S01]  /*0bc0*/  NOP ;  /* 0x0000000000007918 */ /* 0x000fe20000000000 */
[----:B----4-:R-:W-:-:S13]  /*0bd0*/  ISETP.NE.AND P0, PT, R0, 0x5, PT ;  /* 0x000000050000780c */ /* 0x010fda0003f05270 */
[----:B------:R-:W-:Y:S05]  /*0be0*/  @P0 BRA `(.L_x_14) ;  /* 0x0000000000480947 */ /* 0x000fea0003800000 */
[----:B------:R-:W4:Y:S01]  /*0bf0*/  S2UR UR5, SR_CgaCtaId ;  /* 0x00000000000579c3 */ /* 0x000f220000008800 */
[----:B--23--:R-:W-:Y:S01]  /*0c00*/  UMOV UR4, 0x400 ;  /* 0x0000040000047882 */ /* 0x00cfe20000000000 */
        /* <DEDUP_REMOVED lines=9> */
[----:B----4-:R-:W-:Y:S01]  /*0ca0*/  ULEA UR4, UR5, UR4, 0x18 ;  /* 0x0000000405047291 */ /* 0x010fe2000f8ec0ff */
[----:B------:R-:W2:Y:S11]  /*0cb0*/  FENCE.VIEW.ASYNC.S ;  /* 0x00000000000073c6 */ /* 0x000eb60000000000 */
[----:B--2---:R4:W2:Y:S01]  /*0cc0*/  SYNCS.EXCH.64 URZ, [UR4+0xf0], UR6 ;  /* 0x0000f00604ff75b2 */ /* 0x0048a20008000100 */
[----:B------:R4:W3:Y:S01]  /*0cd0*/  SYNCS.EXCH.64 URZ, [UR4+0x100], UR8 ;  /* 0x0001000804ff75b2 */ /* 0x0008e20008000100 */
[----:B------:R4:W1:Y:S01]  /*0ce0*/  SYNCS.EXCH.64 URZ, [UR4+0xf8], UR6 ;  /* 0x0000f80604ff75b2 */ /* 0x0008620008000100 */
[----:B------:R4:W1:Y:S02]  /*0cf0*/  SYNCS.EXCH.64 URZ, [UR4+0x108], UR8 ;  /* 0x0001080804ff75b2 */ /* 0x0008640008000100 */
[----:B----4-:R-:W-:Y:S01]  /*0d00*/  NOP ;  /* 0x0000000000007918 */ /* 0x010fe20000000000 */
.L_x_14:
[----:B--23--:R-:W2:Y:S01]  /*0d10*/  S2UR UR7, SR_CgaCtaId ;  /* 0x00000000000779c3 */ /* 0x00cea20000008800 */
[----:B------:R-:W-:Y:S01]  /*0d20*/  VOTEU.ALL UP0, P1 ;  /* 0x0000000000ff7886 */ /* 0x000fe20000800000 */
[----:B------:R-:W-:Y:S01]  /*0d30*/  UMOV UR4, 0x20 ;  /* 0x0000002000047882 */ /* 0x000fe20000000000 */
[----:B------:R-:W-:Y:S01]  /*0d40*/  NOP ;  /* 0x0000000000007918 */ /* 0x000fe20000000000 */
[----:B-1----:R-:W-:Y:S01]  /*0d50*/  LOP3.LUT R3, R96, 0x1f, RZ, 0xc0, !PT ;  /* 0x0000001f60037812 */ /* 0x002fe200078ec0ff */
[----:B------:R-:W-:Y:S01]  /*0d60*/  UISETP.NE.AND UP4, UPT, UR18, URZ, UPT ;  /* 0x000000ff1200728c */ /* 0x000fe2000bf85270 */
[----:B------:R-:W-:Y:S01]  /*0d70*/  @!UP0 UMOV UR6, 0x400 ;  /* 0x0000040000068882 */ /* 0x000fe20000000000 */
[----:B------:R-:W-:-:S04]  /*0d80*/  @!UP0 UIADD3 UR4, UPT, UPT, -UR4, 0x100000, URZ ;  /* 0x0010000004048890 */ /* 0x000fc8000fffe1ff */
[----:B------:R-:W-:Y:S02]  /*0d90*/  @!UP0 USHF.L.U32 UR5, UR4, 0xb, URZ ;  /* 0x0000000b04058899 */ /* 0x000fe400080006ff */
[----:B------:R-:W-:Y:S02]  /*0da0*/  @!UP0 USHF.L.U32 UR4, UR4, 0x1, URZ ;  /* 0x0000000104048899 */ /* 0x000fe400080006ff */
[----:B--2---:R-:W-:Y:S01]  /*0db0*/  @!UP0 ULEA UR6, UR7, UR6, 0x18 ;  /* 0x0000000607068291 */ /* 0x004fe2000f8ec0ff */
[----:B------:R-:W1:Y:S01]  /*0dc0*/  LDCU UR7, c[0x0][0x36c] ;  /* 0x00006d80ff0777ac */ /* 0x000e620008000800 */
[----:B------:R-:W-:Y:S01]  /*0dd0*/  VOTEU.ALL UP0, P1 ;  /* 0x0000000000ff7886 */ /* 0x000fe20000800000 */
[----:B------:R-:W2:Y:S09]  /*0de0*/  FENCE.VIEW.ASYNC.S ;  /* 0x00000000000073c6 */ /* 0x000eb20000000000 */
[----:B--2---:R2:W3:Y:S01]  /*0df0*/  @!UP0 SYNCS.EXCH.64 URZ, [UR6+0x110], UR4 ;  /* 0x0001100406ff85b2 */ /* 0x0044e20008000100 */
[----:B-1----:R-:W-:-:S09]  /*0e00*/  UISETP.EQ.U32.AND UP6, UPT, UR7, 0x1, UPT ;  /* 0x000000010700788c */ /* 0x002fd2000bfc2070 */
[----:B--2---:R-:W-:Y:S05]  /*0e10*/  BRA.U !UP6, `(.L_x_15) ;  /* 0x000000010e087547 */ /* 0x004fea000b800000 */
[----:B---3--:R-:W-:Y:S01]  /*0e20*/  UCGABAR_ARV ;  /* 0x00000000000079c7 */ /* 0x008fe20008000000 */
[----:B------:R-:W-:Y:S05]  /*0e30*/  BRA `(.L_x_16) ;  /* 0x0000000000047947 */ /* 0x000fea0003800000 */
.L_x_15:
[----:B---3--:R-:W-:Y:S01]  /*0e40*/  NOP ;  /* 0x0000000000007918 */ /* 0x008fe20000000000 */
.L_x_16:
[----:B------:R-:W1:Y:S01]  /*0e50*/  S2UR UR20, SR_CTAID.X ;  /* 0x00000000001479c3 */ /* 0x000e620000002500 */
[----:B------:R-:W-:-:S05]  /*0e60*/  CS2R.32 R94, SR_CgaSize ;  /* 0x00000000005e7805 */ /* 0x000fca0000008a00 */
[----:B------:R-:W-:-:S05]  /*0e70*/  IMAD R94, R94, -0xa0, RZ ;  /* 0xffffff605e5e7824 */ /* 0x000fca00078e02ff */
[----:B------:R-:W-:-:S14]  /*0e80*/  R2UR UR5, R94 ;  /* 0x000000005e0572ca */ /* 0x000fdc00000e0000 */
[----:B------:R-:W2:Y:S01]  /*0e90*/  LDCU UR5, c[0x0][UR5+0x2b0] ;  /* 0x00005600050577ac */ /* 0x000ea20008000800 */
[----:B------:R-:W-:-:S05]  /*0ea0*/  CS2R.32 R94, SR_CgaSize ;  /* 0x00000000005e7805 */ /* 0x000fca0000008a00 */
[----:B------:R-:W-:-:S05]  /*0eb0*/  IMAD R94, R94, -0xa0, RZ ;  /* 0xffffff605e5e7824 */ /* 0x000fca00078e02ff */
[----:B------:R-:W-:-:S14]  /*0ec0*/  R2UR UR4, R94 ;  /* 0x000000005e0472ca */ /* 0x000fdc00000e0000 */
[----:B------:R-:W3:Y:S01]  /*0ed0*/  LDCU UR4, c[0x0][UR4+0x2b4] ;  /* 0x00005680040477ac */ /* 0x000ee20008000800 */
[----:B------:R-:W4:Y:S01]  /*0ee0*/  S2UR UR28, SR_CTAID.Y ;  /* 0x00000000001c79c3 */ /* 0x000f220000002600 */
[----:B------:R-:W-:-:S05]  /*0ef0*/  CS2R.32 R94, SR_CgaSize ;  /* 0x00000000005e7805 */ /* 0x000fca0000008a00 */
[----:B------:R-:W-:-:S05]  /*0f00*/  IMAD R94, R94, -0xa0, RZ ;  /* 0xffffff605e5e7824 */ /* 0x000fca00078e02ff */
[----:B------:R-:W-:-:S14]  /*0f10*/  R2UR UR7, R94 ;  /* 0x000000005e0772ca */ /* 0x000fdc00000e0000 */
[----:B------:R-:W3:Y:S01]  /*0f20*/  LDCU UR7, c[0x0][UR7+0x2a0] ;  /* 0x00005400070777ac */ /* 0x000ee20008000800 */
[----:B------:R-:W-:-:S05]  /*0f30*/  CS2R.32 R94, SR_CgaSize ;  /* 0x00000000005e7805 */ /* 0x000fca0000008a00 */
[----:B------:R-:W-:-:S05]  /*0f40*/  IMAD R94, R94, -0xa0, RZ ;  /* 0xffffff605e5e7824 */ /* 0x000fca00078e02ff */
[----:B------:R-:W-:-:S14]  /*0f50*/  R2UR UR8, R94 ;  /* 0x000000005e0872ca */ /* 0x000fdc00000e0000 */
[----:B------:R-:W3:Y:S01]  /*0f60*/  LDCU UR8, c[0x0][UR8+0x2a4] ;  /* 0x00005480080877ac */ /* 0x000ee20008000800 */
[----:B------:R-:W3:Y:S01]  /*0f70*/  LDCU UR19, c[0x0][0xb24] ;  /* 0x00016480ff1377ac */ /* 0x000ee20008000800 */
[----:B------:R-:W3:Y:S01]  /*0f80*/  LDCU UR39, c[0x0][0xb24] ;  /* 0x00016480ff2777ac */ /* 0x000ee20008000800 */
[----:B-1----:R-:W-:Y:S01]  /*0f90*/  I2FP.F32.U32 R2, UR20 ;  /* 0x0000001400027c45 */ /* 0x002fe20008201000 */
[----:B------:R-:W1:Y:S04]  /*0fa0*/  LDCU UR23, c[0x0][0xb30] ;  /* 0x00016600ff1777ac */ /* 0x000e680008000800 */
[----:B--2---:R-:W-:Y:S01]  /*0fb0*/  FMUL R2, R2, UR5 ;  /* 0x0000000502027c20 */ /* 0x004fe20008400000 */
[----:B----4-:R-:W-:-:S05]  /*0fc0*/  I2FP.F32.U32 R0, UR28 ;  /* 0x0000001c00007c45 */ /* 0x010fca0008201000 */
[----:B------:R-:W2:Y:S01]  /*0fd0*/  F2I.U32.TRUNC.NTZ R2, R2 ;  /* 0x0000000200027305 */ /* 0x000ea2000020f000 */
[----:B---3--:R-:W-:-:S07]  /*0fe0*/  FMUL R0, R0, UR4 ;  /* 0x0000000400007c20 */ /* 0x008fce0008400000 */
[----:B------:R-:W3:Y:S01]  /*0ff0*/  F2I.U32.TRUNC.NTZ R0, R0 ;  /* 0x0000000000007305 */ /* 0x000ee2000020f000 */
[----:B--2---:R-:W-:Y:S02]  /*1000*/  R2UR UR4, R2 ;  /* 0x00000000020472ca */ /* 0x004fe400000e0000 */
[----:B------:R-:W-:Y:S02]  /*1010*/  PRMT R2, RZ, 0x7610, R2 ;  /* 0x00007610ff027816 */ /* 0x000fe40000000002 */
[----:B---3--:R-:W-:Y:S02]  /*1020*/  R2UR UR6, R0 ;  /* 0x00000000000672ca */ /* 0x008fe400000e0000 */
[----:B------:R-:W-:-:S07]  /*1030*/  PRMT R0, RZ, 0x7610, R0 ;  /* 0x00007610ff007816 */ /* 0x000fce0000000000 */
[----:B------:R-:W-:-:S04]  /*1040*/  UIADD3 UR5, UPT, UPT, -UR4, URZ, URZ ;  /* 0x000000ff04057290 */ /* 0x000fc8000fffe1ff */
[----:B------:R-:W-:Y:S02]  /*1050*/  UIMAD UR5, UR7, UR5, UR20 ;  /* 0x00000005070572a4 */ /* 0x000fe4000f8e0214 */
[----:B------:R-:W-:-:S04]  /*1060*/  UIADD3 UR4, UPT, UPT, -UR6, URZ, URZ ;  /* 0x000000ff06047290 */ /* 0x000fc8000fffe1ff */
[----:B------:R-:W-:Y:S01]  /*1070*/  IMAD.U32 R94, RZ, RZ, UR5 ;  /* 0x00000005ff5e7e24 */ /* 0x000fe2000f8e00ff */
[----:B------:R-:W-:-:S06]  /*1080*/  UIMAD UR4, UR8, UR4, UR28 ;  /* 0x00000004080472a4 */ /* 0x000fcc000f8e021c */
[----:B------:R-:W-:Y:S01]  /*1090*/  IMAD.U32 R93, RZ, RZ, UR4 ;  /* 0x00000004ff5d7e24 */ /* 0x000fe2000f8e00ff */
[----:B-1----:R-:W-:Y:S06]  /*10a0*/  BRA.U UP4, `(.L_x_17) ;  /* 0x0000000104307547 */ /* 0x002fec000b800000 */
[----:B------:R-:W-:Y:S01]  /*10b0*/  R2UR UR5, R93 ;  /* 0x000000005d0572ca */ /* 0x000fe200000e0000 */
[----:B------:R-:W-:Y:S01]  /*10c0*/  UMOV UR7, 0x3 ;  /* 0x0000000300077882 */ /* 0x000fe20000000000 */
[----:B------:R-:W-:-:S11]  /*10d0*/  R2UR UR4, R94 ;  /* 0x000000005e0472ca */ /* 0x000fd600000e0000 */
[----:B------:R-:W-:-:S04]  /*10e0*/  UISETP.NE.AND UP0, UPT, UR5, URZ, UPT ;  /* 0x000000ff0500728c */ /* 0x000fc8000bf05270 */
[----:B------:R-:W-:Y:S02]  /*10f0*/  UISETP.LT.U32.OR UP0, UPT, UR4, 0x2, !UP0 ;  /* 0x000000020400788c */ /* 0x000fe4000c701470 */
[----:B------:R-:W-:Y:S02]  /*1100*/  ULOP3.LUT UR4, UR4, 0xfffffffe, URZ, 0xc0, !UPT ;  /* 0xfffffffe04047892 */ /* 0x000fe4000f8ec0ff */
[----:B------:R-:W-:Y:S02]  /*1110*/  USEL UR6, URZ, 0x1, !UP0 ;  /* 0x00000001ff067887 */ /* 0x000fe4000c000000 */
[----:B------:R-:W-:Y:S02]  /*1120*/  USEL UR5, URZ, 0x2, !UP0 ;  /* 0x00000002ff057887 */ /* 0x000fe4000c000000 */
[----:B------:R-:W-:Y:S02]  /*1130*/  USHF.L.U32 UR4, UR7, UR4, URZ ;  /* 0x0000000407047299 */ /* 0x000fe400080006ff */
[----:B------:R-:W-:-:S04]  /*1140*/  UIADD3 UR5, UPT, UPT, UR6, UR5, URZ ;  /* 0x0000000506057290 */ /* 0x000fc8000fffe0ff */
[----:B------:R-:W-:Y:S02]  /*1150*/  IMAD.U32 R0, RZ, RZ, UR4 ;  /* 0x00000004ff007e24 */ /* 0x000fe4000f8e00ff */
[----:B------:R-:W-:-:S07]  /*1160*/  IMAD.U32 R2, RZ, RZ, UR5 ;  /* 0x00000005ff027e24 */ /* 0x000fce000f8e00ff */
.L_x_17:
[----:B------:R-:W1:Y:S01]  /*1170*/  S2UR UR53, SR_CTAID.Z ;  /* 0x00000000003579c3 */ /* 0x000e620000002700 */
[----:B------:R-:W-:Y:S01]  /*1180*/  UISETP.GE.AND UP0, UPT, UR19, 0x1, UPT ;  /* 0x000000011300788c */ /* 0x000fe2000bf06270 */
[----:B------:R-:W-:-:S08]  /*1190*/  UMOV UR52, UR20 ;  /* 0x0000001400347c82 */ /* 0x000fd00008000000 */
[----:B------:R-:W-:Y:S05]  /*11a0*/  BRA.U !UP0, `(.L_x_18) ;  /* 0x0000000108d47547 */ /* 0x000fea000b800000 */
[----:B------:R-:W2:Y:S01]  /*11b0*/  LDCU.128 UR12, c[0x0][0xb10] ;  /* 0x00016200ff0c77ac */ /* 0x000ea20008000c00 */
[----:B------:R-:W3:Y:S01]  /*11c0*/  LDCU UR21, c[0x0][0xb0c] ;  /* 0x00016180ff1577ac */ /* 0x000ee20008000800 */
[----:B------:R-:W4:Y:S01]  /*11d0*/  LDCU UR6, c[0x0][0x370] ;  /* 0x00006e00ff0677ac */ /* 0x000f220008000800 */
[----:B------:R-:W1:Y:S01]  /*11e0*/  LDCU UR7, c[0x0][0x374] ;  /* 0x00006e80ff0777ac */ /* 0x000e620008000800 */
[----:B------:R-:W1:Y:S01]  /*11f0*/  LDCU UR22, c[0x0][0xb20] ;  /* 0x00016400ff1677ac */ /* 0x000e620008000800 */
[----:B--2---:R-:W-:Y:S02]  /*1200*/  UIMAD.WIDE.U32 UR4, UR20, UR12, URZ ;  /* 0x0000000c140472a5 */ /* 0x004fe4000f8e00ff */
[----:B---3--:R-:W-:Y:S01]  /*1210*/  UISETP.NE.AND UP0, UPT, UR21, 0x1, UPT ;  /* 0x000000011500788c */ /* 0x008fe2000bf05270 */
[----:B------:R-:W2:Y:S01]  /*1220*/  LDCU.64 UR8, c[0x0][0xb28] ;  /* 0x00016500ff0877ac */ /* 0x000ea20008000a00 */
[----:B----4-:R-:W-:-:S03]  /*1230*/  UIMAD.WIDE.U32 UR10, UR6, UR12, URZ ;  /* 0x0000000c060a72a5 */ /* 0x010fc6000f8e00ff */
[----:B------:R-:W-:Y:S01]  /*1240*/  UMOV UR4, UR5 ;  /* 0x0000000500047c82 */ /* 0x000fe20008000000 */
[----:B------:R-:W-:Y:S02]  /*1250*/  UISETP.NE.AND UP2, UPT, UR19, 0x1, UPT ;  /* 0x000000011300788c */ /* 0x000fe4000bf45270 */
[----:B------:R-:W-:Y:S01]  /*1260*/  USHF.R.U32.HI UR4, URZ, UR13, UR4 ;  /* 0x0000000dff047299 */ /* 0x000fe20008011604 */
[----:B------:R-:W-:Y:S01]  /*1270*/  UMOV UR10, UR11 ;  /* 0x0000000b000a7c82 */ /* 0x000fe20008000000 */
[----:B------:R-:W-:Y:S02]  /*1280*/  UIMAD.WIDE.U32 UR16, UR28, UR15, URZ ;  /* 0x0000000f1c1072a5 */ /* 0x000fe4000f8e00ff */
[----:B------:R-:W-:Y:S02]  /*1290*/  USEL UR5, UR20, UR4, !UP0 ;  /* 0x0000000414057287 */ /* 0x000fe4000c000000 */
[----:B------:R-:W-:Y:S02]  /*12a0*/  @UP0 USHF.R.U32.HI UR6, URZ, UR13, UR10 ;  /* 0x0000000dff060299 */ /* 0x000fe4000801160a */
[----:B------:R-:W-:-:S02]  /*12b0*/  UISETP.NE.AND UP0, UPT, UR14, 0x1, UPT ;  /* 0x000000010e00788c */ /* 0x000fc4000bf05270 */
[----:B-1----:R-:W-:Y:S02]  /*12c0*/  UIMAD.WIDE.U32 UR10, UR7, UR15, URZ ;  /* 0x0000000f070a72a5 */ /* 0x002fe4000f8e00ff */
[----:B--2---:R-:W-:Y:S01]  /*12d0*/  UIMAD.WIDE.U32 UR12, UR6, UR8, URZ ;  /* 0x00000008060c72a5 */ /* 0x004fe2000f8e00ff */
[----:B------:R-:W-:Y:S01]  /*12e0*/  UMOV UR4, UR17 ;  /* 0x0000001100047c82 */ /* 0x000fe20008000000 */
[----:B------:R-:W-:-:S03]  /*12f0*/  UIADD3 UR52, UPT, UPT, -UR5, URZ, URZ ;  /* 0x000000ff05347290 */ /* 0x000fc6000fffe1ff */
[----:B------:R-:W-:Y:S01]  /*1300*/  UMOV UR10, UR11 ;  /* 0x0000000b000a7c82 */ /* 0x000fe20008000000 */
[----:B------:R-:W-:Y:S02]  /*1310*/  USHF.R.U32.HI UR4, URZ, UR22, UR4 ;  /* 0x00000016ff047299 */ /* 0x000fe40008011604 */
[----:B------:R-:W-:Y:S01]  /*1320*/  @UP0 USHF.R.U32.HI UR7, URZ, UR22, UR10 ;  /* 0x00000016ff070299 */ /* 0x000fe2000801160a */
[----:B------:R-:W-:Y:S01]  /*1330*/  UMOV UR12, UR13 ;  /* 0x0000000d000c7c82 */ /* 0x000fe20008000000 */
[----:B------:R-:W-:Y:S02]  /*1340*/  USEL UR4, UR28, UR4, !UP0 ;  /* 0x000000041c047287 */ /* 0x000fe4000c000000 */
[----:B------:R-:W-:Y:S02]  /*1350*/  UIMAD.WIDE.U32 UR10, UR7, UR8, URZ ;  /* 0x00000008070a72a5 */ /* 0x000fe4000f8e00ff */
[----:B------:R-:W-:Y:S02]  /*1360*/  @UP2 USHF.R.U32.HI UR6, URZ, UR9, UR12 ;  /* 0x00000009ff062299 */ /* 0x000fe4000801160c */
[----:B------:R-:W-:-:S02]  /*1370*/  UIMAD.WIDE.U32 UR12, UR4, UR8, URZ ;  /* 0x00000008040c72a5 */ /* 0x000fc4000f8e00ff */
[----:B------:R-:W-:Y:S01]  /*1380*/  UIMAD UR52, UR21, UR52, UR20 ;  /* 0x00000034153472a4 */ /* 0x000fe2000f8e0214 */
[----:B------:R-:W-:Y:S02]  /*1390*/  UMOV UR10, UR11 ;  /* 0x0000000b000a7c82 */ /* 0x000fe40008000000 */
[----:B------:R-:W-:Y:S02]  /*13a0*/  @UP2 USHF.R.U32.HI UR7, URZ, UR9, UR10 ;  /* 0x00000009ff072299 */ /* 0x000fe4000801160a */
[----:B------:R-:W-:Y:S02]  /*13b0*/  UIMAD UR10, UR6, UR19, URZ ;  /* 0x00000013060a72a4 */ /* 0x000fe4000f8e02ff */
[----:B------:R-:W-:-:S04]  /*13c0*/  UIMAD UR7, UR7, UR19, URZ ;  /* 0x00000013070772a4 */ /* 0x000fc8000f8e02ff */
[----:B------:R-:W-:-:S03]  /*13d0*/  UISETP.GE.AND UP0, UPT, UR4, UR7, UPT ;  /* 0x000000070400728c */ /* 0x000fc6000bf06270 */
[----:B------:R-:W-:Y:S01]  /*13e0*/  UMOV UR7, UR13 ;  /* 0x0000000d00077c82 */ /* 0x000fe20008000000 */
[----:B------:R-:W-:Y:S02]  /*13f0*/  UISETP.GE.OR UP0, UPT, UR5, UR10, UP0 ;  /* 0x0000000a0500728c */ /* 0x000fe40008706670 */
[----:B------:R-:W-:Y:S02]  /*1400*/  UIMAD.WIDE.U32 UR10, UR5, UR8, URZ ;  /* 0x00000008050a72a5 */ /* 0x000fe4000f8e00ff */
[----:B------:R-:W-:Y:S02]  /*1410*/  USHF.R.U32.HI UR7, URZ, UR9, UR7 ;  /* 0x00000009ff077299 */ /* 0x000fe40008011607 */
[----:B------:R-:W-:Y:S02]  /*1420*/  UIADD3 UR10, UPT, UPT, -UR4, URZ, URZ ;  /* 0x000000ff040a7290 */ /* 0x000fe4000fffe1ff */
[----:B------:R-:W-:Y:S02]  /*1430*/  USEL UR7, UR4, UR7, !UP2 ;  /* 0x0000000704077287 */ /* 0x000fe4000d000000 */
[----:B------:R-:W-:Y:S01]  /*1440*/  UIMAD UR10, UR14, UR10, UR28 ;  /* 0x0000000a0e0a72a4 */ /* 0x000fe2000f8e021c */
[----:B------:R-:W-:-:S02]  /*1450*/  @!UP0 UMOV UR8, UR11 ;  /* 0x0000000b00088c82 */ /* 0x000fc40008000000 */
[----:B------:R-:W-:Y:S02]  /*1460*/  @!UP0 USHF.R.U32.HI UR8, URZ, UR9, UR8 ;  /* 0x00000009ff088299 */ /* 0x000fe40008011608 */
[----:B------:R-:W-:Y:S02]  /*1470*/  UIADD3 UR9, UPT, UPT, -UR7, URZ, URZ ;  /* 0x000000ff07097290 */ /* 0x000fe4000fffe1ff */
[----:B------:R-:W-:Y:S02]  /*1480*/  @!UP0 USEL UR8, UR5, UR8, !UP2 ;  /* 0x0000000805088287 */ /* 0x000fe4000d000000 */
[----:B------:R-:W-:Y:S02]  /*1490*/  UIMAD UR9, UR19, UR9, UR4 ;  /* 0x00000009130972a4 */ /* 0x000fe4000f8e0204 */
[----:B------:R-:W-:Y:S02]  /*14a0*/  @!UP0 UIADD3 UR7, UPT, UPT, UR7, -UR8, URZ ;  /* 0x8000000807078290 */ /* 0x000fe4000fffe0ff */
[----:B------:R-:W-:-:S02]  /*14b0*/  @!UP0 UIMAD UR6, UR9, UR6, UR8 ;  /* 0x00000006090682a4 */ /* 0x000fc4000f8e0208 */
[----:B------:R-:W-:-:S04]  /*14c0*/  @!UP0 UIMAD UR4, UR7, UR19, UR5 ;  /* 0x00000013070482a4 */ /* 0x000fc8000f8e0205 */
[----:B------:R-:W-:Y:S01]  /*14d0*/  UIMAD UR28, UR4, UR14, UR10 ;  /* 0x0000000e041c72a4 */ /* 0x000fe2000f8e020a */
[----:B------:R-:W-:Y:S02]  /*14e0*/  @!UP0 UMOV UR5, UR6 ;  /* 0x0000000600058c82 */ /* 0x000fe40008000000 */
[----:B------:R-:W-:-:S12]  /*14f0*/  UIMAD UR52, UR5, UR21, UR52 ;  /* 0x00000015053472a4 */ /* 0x000fd8000f8e0234 */
.L_x_18:
[----:B------:R-:W-:-:S09]  /*1500*/  UISETP.NE.AND UP0, UPT, UR23, 0x1, UPT ;  /* 0x000000011700788c */ /* 0x000fd2000bf05270 */
[----:B------:R-:W-:Y:S05]  /*1510*/  BRA.U UP0, `(.L_x_19) ;  /* 0x0000000100407547 */ /* 0x000fea000b800000 */
[----:B------:R-:W2:Y:S01]  /*1520*/  LDCU.128 UR8, c[0x0][0xb10] ;  /* 0x00016200ff0877ac */ /* 0x000ea20008000c00 */
[----:B------:R-:W3:Y:S01]  /*1530*/  LDCU UR12, c[0x0][0xb0c] ;  /* 0x00016180ff0c77ac */ /* 0x000ee20008000800 */
[----:B------:R-:W4:Y:S01]  /*1540*/  LDCU UR13, c[0x0][0xb20] ;  /* 0x00016400ff0d77ac */ /* 0x000f220008000800 */
[----:B--2---:R-:W-:Y:S02]  /*1550*/  UIMAD.WIDE.U32 UR4, UR52, UR8, URZ ;  /* 0x00000008340472a5 */ /* 0x004fe4000f8e00ff */
[----:B------:R-:W-:Y:S02]  /*1560*/  UIMAD.WIDE.U32 UR6, UR28, UR11, URZ ;  /* 0x0000000b1c0672a5 */ /* 0x000fe4000f8e00ff */
[----:B---3--:R-:W-:Y:S02]  /*1570*/  UISETP.NE.AND UP0, UPT, UR12, 0x1, UPT ;  /* 0x000000010c00788c */ /* 0x008fe4000bf05270 */
[----:B------:R-:W-:-:S03]  /*1580*/  USHF.R.U32.HI UR5, URZ, UR9, UR5 ;  /* 0x00000009ff057299 */ /* 0x000fc60008011605 */
[----:B------:R-:W-:Y:S01]  /*1590*/  UMOV UR4, UR7 ;  /* 0x0000000700047c82 */ /* 0x000fe20008000000 */
[----:B------:R-:W-:Y:S02]  /*15a0*/  USEL UR5, UR52, UR5, !UP0 ;  /* 0x0000000534057287 */ /* 0x000fe4000c000000 */
[----:B------:R-:W-:Y:S02]  /*15b0*/  UISETP.NE.AND UP0, UPT, UR10, 0x1, UPT ;  /* 0x000000010a00788c */ /* 0x000fe4000bf05270 */
[----:B----4-:R-:W-:-:S04]  /*15c0*/  USHF.R.U32.HI UR4, URZ, UR13, UR4 ;  /* 0x0000000dff047299 */ /* 0x010fc80008011604 */
[----:B------:R-:W-:-:S04]  /*15d0*/  USEL UR4, UR28, UR4, !UP0 ;  /* 0x000000041c047287 */ /* 0x000fc8000c000000 */
[----:B------:R-:W-:Y:S02]  /*15e0*/  UIADD3 UR6, UPT, UPT, -UR4, UR5, URZ ;  /* 0x0000000504067290 */ /* 0x000fe4000fffe1ff */
[----:B------:R-:W-:Y:S02]  /*15f0*/  UIADD3 UR4, UPT, UPT, UR4, -UR5, URZ ;  /* 0x8000000504047290 */ /* 0x000fe4000fffe0ff */
[----:B------:R-:W-:Y:S02]  /*1600*/  UIMAD UR28, UR6, UR10, UR28 ;  /* 0x0000000a061c72a4 */ /* 0x000fe4000f8e021c */
[----:B------:R-:W-:-:S12]  /*1610*/  UIMAD UR52, UR4, UR12, UR52 ;  /* 0x0000000c043472a4 */ /* 0x000fd8000f8e0234 */
.L_x_19:
[----:B------:R-:W-:Y:S05]  /*1620*/  BRA.U !UP6, `(.L_x_20) ;  /* 0x000000010e0c7547 */ /* 0x000fea000b800000 */
[----:B------:R-:W-:Y:S01]  /*1630*/  UCGABAR_WAIT ;  /* 0x0000000000007dc7 */ /* 0x000fe20008000000 */
[----:B------:R-:W-:Y:S01]  /*1640*/  CCTL.IVALL ;  /* 0x00000000ff00798f */ /* 0x000fe20002000000 */
[----:B------:R-:W-:Y:S05]  /*1650*/  BRA `(.L_x_21) ;  /* 0x0000000000047947 */ /* 0x000fea0003800000 */
.L_x_20:
[----:B------:R-:W-:Y:S06]  /*1660*/  BAR.SYNC.DEFER_BLOCKING 0x0 ;  /* 0x0000000000007b1d */ /* 0x000fec0000010000 */
.L_x_21:
[----:B------:R-:W-:Y:S05]  /*1670*/  BRA.U UP5, `(.L_x_22) ;  /* 0x0000001905d47547 */ /* 0x000fea000b800000 */
[----:B------:R-:W2:Y:S01]  /*1680*/  LDCU UR5, c[0x0][0x388] ;  /* 0x00007100ff0577ac */ /* 0x000ea20008000800 */
[----:B------:R-:W-:Y:S01]  /*1690*/  PLOP3.LUT P1, PT, PT, PT, UP3, 0x80, 0x8 ;  /* 0x000000000008781c */ /* 0x000fe20003f2f038 */
[----:B------:R-:W-:Y:S01]  /*16a0*/  IMAD.MOV.U32 R2, RZ, RZ, RZ ;  /* 0x000000ffff027224 */ /* 0x000fe200078e00ff */
[----:B------:R-:W-:Y:S01]  /*16b0*/  ISETP.EQ.OR P2, PT, R3, RZ, P3 ;  /* 0x000000ff0300720c */ /* 0x000fe20001f42670 */
[----:B------:R-:W3:Y:S01]  /*16c0*/  LDCU UR6, c[0x0][0x38c] ;  /* 0x00007180ff0677ac */ /* 0x000ee20008000800 */
[----:B------:R-:W-:Y:S01]  /*16d0*/  PLOP3.LUT P1, PT, P1, PT, PT, 0x8, 0x80 ;  /* 0x000000000080781c */ /* 0x000fe20000f2e170 */
[----:B------:R-:W4:Y:S01]  /*16e0*/  LDCU UR48, c[0x0][0x390] ;  /* 0x00007200ff3077ac */ /* 0x000f220008000800 */
[----:B------:R-:W-:Y:S01]  /*16f0*/  UISETP.NE.AND UP1, UPT, UR18, URZ, UPT ;  /* 0x000000ff1200728c */ /* 0x000fe2000bf25270 */
[----:B------:R-:W1:Y:S01]  /*1700*/  LDCU UR47, c[0x0][0x370] ;  /* 0x00006e00ff2f77ac */ /* 0x000e620008000800 */
[----:B--2---:R-:W-:Y:S02]  /*1710*/  UIADD3 UR5, UPT, UPT, UR5, 0x3f, URZ ;  /* 0x0000003f05057890 */ /* 0x004fe4000fffe0ff */
[----:B------:R-:W-:-:S02]  /*1720*/  USEL UR33, UR45, 0x2, UP1 ;  /* 0x000000022d217887 */ /* 0x000fc40008800000 */
[----:B------:R-:W-:Y:S01]  /*1730*/  USHF.R.S32.HI UR4, URZ, 0x1f, UR5 ;  /* 0x0000001fff047899 */ /* 0x000fe20008011405 */
[----:B------:R-:W2:Y:S03]  /*1740*/  LDCU.64 UR36, c[0x0][0x348] ;  /* 0x00006900ff2477ac */ /* 0x000ea60008000a00 */
[----:B------:R-:W-:Y:S02]  /*1750*/  ULEA.HI UR4, UR4, UR5, URZ, 0x6 ;  /* 0x0000000504047291 */ /* 0x000fe4000f8f30ff */
[----:B------:R-:W-:Y:S02]  /*1760*/  USHF.L.U32 UR5, UR20, 0x5, URZ ;  /* 0x0000000514057899 */ /* 0x000fe400080006ff */
[----:B------:R-:W-:Y:S02]  /*1770*/  USHF.R.S32.HI UR4, URZ, 0x6, UR4 ;  /* 0x00000006ff047899 */ /* 0x000fe40008011404 */
[----:B------:R-:W-:-:S02]  /*1780*/  ULOP3.LUT UR50, UR5, 0x20, URZ, 0xc0, !UPT ;  /* 0x0000002005327892 */ /* 0x000fc4000f8ec0ff */
[----:B---3--:R-:W-:Y:S02]  /*1790*/  UIMAD UR4, UR4, UR6, URZ ;  /* 0x00000006040472a4 */ /* 0x008fe4000f8e02ff */
[----:B------:R-:W-:Y:S02]  /*17a0*/  USHF.L.U32 UR51, UR20, 0x7, URZ ;  /* 0x0000000714337899 */ /* 0x000fe400080006ff */
[----:B----4-:R-:W-:Y:S01]  /*17b0*/  UIMAD UR48, UR4, UR48, URZ ;  /* 0x00000030043072a4 */ /* 0x010fe2000f8e02ff */
[----:B------:R-:W3:Y:S03]  /*17c0*/  LDCU UR46, c[0x0][0x374] ;  /* 0x00006e80ff2e77ac */ /* 0x000ee60008000800 */
[----:B------:R-:W-:Y:S02]  /*17d0*/  UISETP.NE.AND UP2, UPT, UR48, URZ, UPT ;  /* 0x000000ff3000728c */ /* 0x000fe4000bf45270 */
[----:B------:R-:W-:Y:S01]  /*17e0*/  UISETP.LT.U32.AND UP0, UPT, UR48, 0xa, UPT ;  /* 0x0000000a3000788c */ /* 0x000fe2000bf01070 */
[----:B------:R-:W-:Y:S01]  /*17f0*/  UMOV UR23, 0x1 ;  /* 0x0000000100177882 */ /* 0x000fe20000000000 */
[----:B------:R-:W-:-:S02]  /*1800*/  UMOV UR26, URZ ;  /* 0x000000ff001a7c82 */ /* 0x000fc40008000000 */
[----:B------:R-:W-:Y:S01]  /*1810*/  USEL UR4, UR48, 0xa, UP0 ;  /* 0x0000000a30047887 */ /* 0x000fe20008000000 */
[----:B------:R-:W-:Y:S01]  /*1820*/  UMOV UR27, URZ ;  /* 0x000000ff001b7c82 */ /* 0x000fe20008000000 */
[----:B------:R-:W-:Y:S02]  /*1830*/  UMOV UR34, URZ ;  /* 0x000000ff00227c82 */ /* 0x000fe40008000000 */
[----:B------:R-:W-:Y:S02]  /*1840*/  UIADD3 UR5, UPT, UPT, UR4, -0x1, URZ ;  /* 0xffffffff04057890 */ /* 0x000fe4000fffe0ff */
[----:B------:R-:W-:Y:S02]  /*1850*/  @!UP2 UIADD3 UR5, UPT, UPT, UR4, URZ, URZ ;  /* 0x000000ff0405a290 */ /* 0x000fe4000fffe0ff */
[----:B------:R-:W-:Y:S02]  /*1860*/  UIADD3 UR45, UPT, UPT, UR48, -UR4, URZ ;  /* 0x80000004302d7290 */ /* 0x000fe4000fffe0ff */
[----:B-123--:R-:W-:-:S12]  /*1870*/  UIADD3 UR49, UPT, UPT, UR5, 0x1, URZ ;  /* 0x0000000105317890 */ /* 0x00efd8000fffe0ff */
.L_x_40:
[----:B------:R-:W1:Y:S01]  /*1880*/  S2UR UR25, SR_CgaCtaId ;  /* 0x00000000001979c3 */ /* 0x000e620000008800 */
[----:B------:R-:W-:Y:S01]  /*1890*/  UMOV UR4, 0x400 ;  /* 0x0000040000047882 */ /* 0x000fe20000000000 */
[----:B------:R-:W-:Y:S01]  /*18a0*/  MOV R0, UR23 ;  /* 0x0000001700007c02 */ /* 0x000fe20008000f00 */
[----:B------:R-:W-:Y:S02]  /*18b0*/  UISETP.NE.AND UP0, UPT, UR48, URZ, UPT ;  /* 0x000000ff3000728c */ /* 0x000fe4000bf05270 */
[----:B------:R-:W-:Y:S01]  /*18c0*/  ULEA UR19, UR28, UR50, 0x6 ;  /* 0x000000321c137291 */ /* 0x000fe2000f8e30ff */
[----:B------:R-:W-:Y:S01]  /*18d0*/  SHF.L.U32 R0, R0, 0x1f, RZ ;  /* 0x0000001f00007819 */ /* 0x000fe200000006ff */
[----:B------:R-:W-:Y:S01]  /*18e0*/  UMOV UR24, URZ ;  /* 0x000000ff00187c82 */ /* 0x000fe20008000000 */
[----:B------:R-:W-:Y:S01]  /*18f0*/  UMOV UR21, URZ ;  /* 0x000000ff00157c82 */ /* 0x000fe20008000000 */
[----:B------:R-:W-:Y:S01]  /*1900*/  UMOV UR20, URZ ;  /* 0x000000ff00147c82 */ /* 0x000fe20008000000 */
[----:B-1----:R-:W-:-:S04]  /*1910*/  ULEA UR25, UR25, UR4, 0x18 ;  /* 0x0000000419197291 */ /* 0x002fc8000f8ec0ff */
[----:B------:R-:W-:-:S09]  /*1920*/  ULEA UR4, UR26, UR25, 0x3 ;  /* 0x000000191a047291 */ /* 0x000fd2000f8e18ff */
[----:B------:R1:W2:Y:S01]  /*1930*/  SYNCS.PHASECHK.TRANS64.TRYWAIT P0, [UR4+0x50], R0 ;  /* 0x00005000ff0075a7 */ /* 0x0002a20008001104 */
[----:B------:R-:W-:-:S04]  /*1940*/  ULEA.HI UR4, UR52, UR52, URZ, 0x1 ;  /* 0x0000003434047291 */ /* 0x000fc8000f8f08ff */
[----:B------:R-:W-:-:S04]  /*1950*/  USHF.L.U32 UR4, UR4, 0x7, URZ ;  /* 0x0000000704047899 */ /* 0x000fc800080006ff */
[----:B------:R-:W-:-:S04]  /*1960*/  ULOP3.LUT UR4, UR4, 0xffffff00, URZ, 0xc0, !UPT ;  /* 0xffffff0004047892 */ /* 0x000fc8000f8ec0ff */
[----:B------:R-:W-:Y:S01]  /*1970*/  ULOP3.LUT UR35, UR4, 0x80, UR51, 0xf8, !UPT ;  /* 0x0000008004237892 */ /* 0x000fe2000f8ef833 */
[----:B------:R-:W-:Y:S11]  /*1980*/  BRA.U !UP0, `(.L_x_23) ;  /* 0x0000000508607547 */ /* 0x000ff6000b800000 */
[----:B------:R-:W3:Y:S01]  /*1990*/  LDCU.128 UR8, c[0x0][0x480] ;  /* 0x00009000ff0877ac */ /* 0x000ee20008000c00 */
[----:B------:R-:W4:Y:S01]  /*19a0*/  LDCU.64 UR12, c[0x0][0x490] ;  /* 0x00009200ff0c77ac */ /* 0x000f220008000a00 */
[----:B------:R-:W1:Y:S01]  /*19b0*/  LDCU.64 UR20, c[0x0][0x4b0] ;  /* 0x00009600ff1477ac */ /* 0x000e620008000a00 */
[----:B------:R-:W1:Y:S01]  /*19c0*/  LDCU.64 UR16, c[0x0][0x4d0] ;  /* 0x00009a00ff1077ac */ /* 0x000e620008000a00 */
[----:B------:R-:W1:Y:S01]  /*19d0*/  LDCU UR43, c[0x0][0x390] ;  /* 0x00007200ff2b77ac */ /* 0x000e620008000800 */
[----:B---3--:R-:W-:Y:S02]  /*19e0*/  UIMAD.WIDE.U32 UR4, UR35, UR9, URZ ;  /* 0x00000009230472a5 */ /* 0x008fe4000f8e00ff */
[----:B------:R-:W-:Y:S01]  /*19f0*/  UISETP.NE.AND UP0, UPT, UR8, 0x1, UPT ;  /* 0x000000010800788c */ /* 0x000fe2000bf05270 */
[----:B------:R-:W3:Y:S04]  /*1a00*/  LDCU UR44, c[0x0][0x38c] ;  /* 0x00007180ff2c77ac */ /* 0x000ee80008000800 */
[----:B------:R-:W-:Y:S01]  /*1a10*/  UMOV UR4, UR5 ;  /* 0x0000000500047c82 */ /* 0x000fe20008000000 */
[----:B------:R-:W1:Y:S01]  /*1a20*/  LDCU.64 UR14, c[0x0][0x4b8] ;  /* 0x00009700ff0e77ac */ /* 0x000e620008000a00 */
[----:B------:R-:W-:-:S02]  /*1a30*/  USHF.R.U32.HI UR6, URZ, UR10, UR4 ;  /* 0x0000000aff067299 */ /* 0x000fc40008011604 */
[----:B------:R-:W-:Y:S02]  /*1a40*/  UIADD3 UR34, UPT, UPT, UR49, UR27, URZ ;  /* 0x0000001b31227290 */ /* 0x000fe4000fffe0ff */
[----:B------:R-:W-:Y:S02]  /*1a50*/  USEL UR6, UR35, UR6, !UP0 ;  /* 0x0000000623067287 */ /* 0x000fe4000c000000 */
[----:B------:R-:W-:Y:S02]  /*1a60*/  UISETP.NE.AND UP0, UPT, UR11, 0x1, UPT ;  /* 0x000000010b00788c */ /* 0x000fe4000bf05270 */
[----:B----4-:R-:W-:Y:S02]  /*1a70*/  UIMAD.WIDE.U32 UR4, UR6, UR12, URZ ;  /* 0x0000000c060472a5 */ /* 0x010fe4000f8e00ff */
[----:B------:R-:W-:Y:S01]  /*1a80*/  UIADD3 UR7, UPT, UPT, -UR6, URZ, URZ ;  /* 0x000000ff06077290 */ /* 0x000fe2000fffe1ff */
[----:B------:R-:W-:-:S03]  /*1a90*/  UMOV UR24, URZ ;  /* 0x000000ff00187c82 */ /* 0x000fc60008000000 */
[----:B------:R-:W-:Y:S01]  /*1aa0*/  UIMAD UR7, UR8, UR7, UR35 ;  /* 0x00000007080772a4 */ /* 0x000fe2000f8e0223 */
[----:B------:R-:W-:Y:S02]  /*1ab0*/  UMOV UR4, UR5 ;  /* 0x0000000500047c82 */ /* 0x000fe40008000000 */
[----:B------:R-:W-:Y:S02]  /*1ac0*/  USHF.R.U32.HI UR13, URZ, UR13, UR4 ;  /* 0x0000000dff0d7299 */ /* 0x000fe40008011604 */
[----:B------:R-:W4:Y:S02]  /*1ad0*/  LDCU.64 UR4, c[0x0][0x4d8] ;  /* 0x00009b00ff0477ac */ /* 0x000f240008000a00 */
[----:B------:R-:W-:-:S04]  /*1ae0*/  USEL UR13, UR6, UR13, !UP0 ;  /* 0x0000000d060d7287 */ /* 0x000fc8000c000000 */
[----:B------:R-:W-:-:S04]  /*1af0*/  UIADD3 UR12, UPT, UPT, -UR13, URZ, URZ ;  /* 0x000000ff0d0c7290 */ /* 0x000fc8000fffe1ff */
[----:B------:R-:W-:Y:S02]  /*1b00*/  UIMAD UR12, UR11, UR12, UR6 ;  /* 0x0000000c0b0c72a4 */ /* 0x000fe4000f8e0206 */
[----:B-1----:R-:W-:Y:S02]  /*1b10*/  UIMAD UR11, UR7, UR20, UR16 ;  /* 0x00000014070b72a4 */ /* 0x002fe4000f8e0210 */
[----:B------:R-:W-:Y:S01]  /*1b20*/  UIMAD UR12, UR12, UR21, UR17 ;  /* 0x000000150c0c72a4 */ /* 0x000fe2000f8e0211 */
[----:B------:R-:W-:Y:S01]  /*1b30*/  UMOV UR6, UR26 ;  /* 0x0000001a00067c82 */ /* 0x000fe20008000000 */
[----:B------:R-:W-:Y:S01]  /*1b40*/  UMOV UR20, URZ ;  /* 0x000000ff00147c82 */ /* 0x000fe20008000000 */
[----:B---3--:R-:W-:-:S09]  /*1b50*/  UMOV UR21, URZ ;  /* 0x000000ff00157c82 */ /* 0x008fd20008000000 */
.L_x_29:
[----:B------:R-:W-:Y:S01]  /*1b60*/  @!P3 MOV R3, 0xa000 ;  /* 0x0000a0000003b802 */ /* 0x000fe20000000f00 */
[----:B------:R-:W-:Y:S01]  /*1b70*/  ULEA UR9, UR6, UR25, 0x3 ;  /* 0x0000001906097291 */ /* 0x000fe2000f8e18ff */
[----:B-12---:R-:W-:Y:S11]  /*1b80*/  @P0 BRA `(.L_x_24) ;  /* 0x0000000000100947 */ /* 0x006ff60003800000 */
[----:B------:R-:W-:Y:S04]  /*1b90*/  MOV R0, UR23 ;  /* 0x0000001700007c02 */ /* 0x000fe80008000f00 */
[----:B------:R-:W-:Y:S04]  /*1ba0*/  SHF.L.U32 R5, R0, 0x1f, RZ ;  /* 0x0000001f00057819 */ /* 0x000fe800000006ff */
[----:B------:R-:W1:Y:S02]  /*1bb0*/  SYNCS.PHASECHK.TRANS64.TRYWAIT P0, [UR9+0x50], R5 ;  /* 0x00005005ff0075a7 */ /* 0x000e640008001109 */
[----:B-1----:R-:W-:Y:S05]  /*1bc0*/  @!P0 BRA `(.L_x_25) ;  /* 0x0000006c00388947 */ /* 0x002fea0003800000 */
.L_x_24:
[----:B------:R2:W-:Y:S01]  /*1bd0*/  @!P3 SYNCS.ARRIVE.TRANS64 RZ, [UR9], R3 ;  /* 0x00000003ffffb9a7 */ /* 0x0005e20008000009 */
[----:B------:R-:W-:Y:S04]  /*1be0*/  ULOP3.LUT UR7, UR33, 0x2, URZ, 0xfc, !UPT ;  /* 0x0000000221077892 */ /* 0x000fe8000f8efcff */
[----:B------:R-:W-:Y:S09]  /*1bf0*/  UISETP.NE.AND UP0, UPT, UR7, 0x2, UPT ;  /* 0x000000020700788c */ /* 0x000ff2000bf05270 */
[----:B------:R-:W-:Y:S05]  /*1c00*/  BRA.U UP0, `(.L_x_26) ;  /* 0x0000000100047547 */ /* 0x000fea000b800000 */
[----:B----4-:R-:W-:Y:S05]  /*1c10*/  BPT.TRAP 0x1 ;  /* 0x000000040000795c */ /* 0x010fea0000300000 */
.L_x_26:
[----:B------:R-:W-:Y:S04]  /*1c20*/  BSSY.RECONVERGENT B0, `(.L_x_27) ;  /* 0x0000003000007945 */ /* 0x000fe80003800200 */
[----:B------:R-:W-:Y:S05]  /*1c30*/  @P2 BRA `(.L_x_28) ;  /* 0x0000000000042947 */ /* 0x000fea0003800000 */
[----:B----4-:R-:W-:Y:S05]  /*1c40*/  BPT.TRAP 0x1 ;  /* 0x000000040000795c */ /* 0x010fea0000300000 */
.L_x_28:
[----:B----4-:R-:W-:Y:S05]  /*1c50*/  BSYNC.RECONVERGENT B0 ;  /* 0x0000000000007941 */ /* 0x010fea0003800200 */
.L_x_27:
[----:B------:R-:W-:Y:S02]  /*1c60*/  UIADD3 UR7, UPT, UPT, UR6, 0x1, URZ ;  /* 0x0000000106077890 */ /* 0x000fe4000fffe0ff */
[----:B------:R-:W-:Y:S02]  /*1c70*/  ULEA UR16, UR6, UR25, 0xc ;  /* 0x0000001906107291 */ /* 0x000fe4000f8e60ff */
[----:B------:R-:W-:Y:S02]  /*1c80*/  UISETP.NE.AND UP0, UPT, UR7, 0xa, UPT ;  /* 0x0000000a0700788c */ /* 0x000fe4000bf05270 */
[----:B------:R-:W-:Y:S02]  /*1c90*/  UIADD3 UR30, UP1, UPT, UR36, 0x80, URZ ;  /* 0x00000080241e7890 */ /* 0x000fe4000ff3e0ff */
[----:B------:R-:W-:Y:S02]  /*1ca0*/  USEL UR8, URZ, 0x1, UP0 ;  /* 0x00000001ff087887 */ /* 0x000fe40008000000 */
[----:B------:R-:W-:Y:S02]  /*1cb0*/  USEL UR26, UR7, URZ, UP0 ;  /* 0x000000ff071a7287 */ /* 0x000fe40008000000 */
[----:B------:R-:W-:Y:S02]  /*1cc0*/  ULOP3.LUT UR23, UR23, UR8, URZ, 0x3c, !UPT ;  /* 0x0000000817177292 */ /* 0x000fe4000f8e3cff */
[----:B------:R-:W-:Y:S02]  /*1cd0*/  ULEA UR7, UR26, UR25, 0x3 ;  /* 0x000000191a077291 */ /* 0x000fe4000f8e18ff */
[----:B------:R-:W-:Y:S02]  /*1ce0*/  ULEA UR8, UR6, UR25, 0xe ;  /* 0x0000001906087291 */ /* 0x000fe4000f8e70ff */
[----:B------:R-:W-:Y:S01]  /*1cf0*/  ULOP3.LUT UR9, UR9, 0xfefffff8, URZ, 0xc0, !UPT ;  /* 0xfefffff809097892 */ /* 0x000fe2000f8ec0ff */
[----:B-1----:R-:W-:Y:S01]  /*1d00*/  MOV R0, UR23 ;  /* 0x0000001700007c02 */ /* 0x002fe20008000f00 */
[----:B------:R-:W-:Y:S02]  /*1d10*/  USHF.L.U32 UR10, UR24, 0x6, URZ ;  /* 0x00000006180a7899 */ /* 0x000fe400080006ff */
[----:B------:R-:W-:Y:S01]  /*1d20*/  UIADD3.X UR31, UPT, UPT, URZ, UR37, URZ, UP1, !UPT ;  /* 0x00000025ff1f7290 */ /* 0x000fe20008ffe4ff */
[----:B--2---:R-:W-:Y:S01]  /*1d30*/  SHF.L.U32 R3, R0, 0x1f, RZ ;  /* 0x0000001f00037819 */ /* 0x004fe200000006ff */
[----:B------:R-:W-:Y:S02]  /*1d40*/  UIADD3 UR8, UPT, UPT, UR8, 0x6400, URZ ;  /* 0x0000640008087890 */ /* 0x000fe4000fffe0ff */
[----:B------:R-:W-:Y:S01]  /*1d50*/  UIADD3 UR28, UP0, UPT, UR36, 0x180, URZ ;  /* 0x00000180241c7890 */ /* 0x000fe2000ff1e0ff */
[----:B------:R3:W1:Y:S01]  /*1d60*/  SYNCS.PHASECHK.TRANS64.TRYWAIT P0, [UR7+0x50], R3 ;  /* 0x00005003ff0075a7 */ /* 0x0006620008001107 */
[----:B------:R-:W-:Y:S02]  /*1d70*/  UIMAD UR7, UR20, UR14, UR4 ;  /* 0x0000000e140772a4 */ /* 0x000fe4000f8e0204 */
[----:B------:R-:W-:Y:S02]  /*1d80*/  UIMAD UR6, UR21, UR15, UR5 ;  /* 0x0000000f150672a4 */ /* 0x000fe4000f8e0205 */
[----:B------:R-:W-:Y:S02]  /*1d90*/  UIADD3.X UR29, UPT, UPT, URZ, UR37, URZ, UP0, !UPT ;  /* 0x00000025ff1d7290 */ /* 0x000fe400087fe4ff */
[----:B------:R-:W-:Y:S02]  /*1da0*/  UPRMT UR6, UR7, 0x40, UR6 ;  /* 0x0000004007067896 */ /* 0x000fe40008000006 */
[----:B------:R-:W-:Y:S02]  /*1db0*/  UIADD3 UR16, UPT, UPT, UR16, 0x2e400, URZ ;  /* 0x0002e40010107890 */ /* 0x000fe4000fffe0ff */
[----:B------:R-:W-:Y:S02]  /*1dc0*/  UPRMT UR6, UR6, 0x5410, URZ ;  /* 0x0000541006067896 */ /* 0x000fe400080000ff */
[----:B------:R-:W-:Y:S02]  /*1dd0*/  UIADD3 UR32, UPT, UPT, UR20, 0x1, URZ ;  /* 0x0000000114207890 */ /* 0x000fe4000fffe0ff */
[----:B------:R-:W-:Y:S02]  /*1de0*/  UIADD3 UR22, UPT, UPT, UR21, 0x1, URZ ;  /* 0x0000000115167890 */ /* 0x000fe4000fffe0ff */
[----:B------:R-:W-:Y:S02]  /*1df0*/  UISETP.NE.AND UP2, UPT, UR32, UR44, UPT ;  /* 0x0000002c2000728c */ /* 0x000fe4000bf45270 */
[----:B------:R-:W-:Y:S02]  /*1e00*/  UIADD3 UR27, UPT, UPT, UR27, 0x1, URZ ;  /* 0x000000011b1b7890 */ /* 0x000fe4000fffe0ff */
[----:B------:R-:W-:Y:S01]  /*1e10*/  UIADD3 UR7, UPT, UPT, UR24, 0x1, URZ ;  /* 0x0000000118077890 */ /* 0x000fe2000fffe0ff */
[----:B------:R-:W-:Y:S01]  /*1e20*/  UMOV UR40, 0x0 ;  /* 0x0000000000287882 */ /* 0x000fe20000000000 */
[----:B------:R-:W-:Y:S01]  /*1e30*/  UMOV UR41, 0x10000000 ;  /* 0x1000000000297882 */ /* 0x000fe20000000000 */
[----:B------:R-:W-:Y:S01]  /*1e40*/  UMOV UR17, UR9 ;  /* 0x0000000900117c82 */ /* 0x000fe20008000000 */
[----:B------:R2:W-:Y:S01]  /*1e50*/  UTMALDG.4D.IM2COL.2CTA [UR8], [UR30], UR6, desc[UR40] ;  /* 0x000028081e0073b4 */ /* 0x0005e20008259006 */
[----:B------:R-:W-:Y:S02]  /*1e60*/  UMOV UR18, UR10 ;  /* 0x0000000a00127c82 */ /* 0x000fe40008000000 */
[----:B------:R-:W-:Y:S04]  /*1e70*/  @UP2 UIADD3 UR22, UPT, UPT, UR21, URZ, URZ ;  /* 0x000000ff15162290 */ /* 0x000fe8000fffe0ff */
[----:B------:R-:W-:Y:S01]  /*1e80*/  UISETP.NE.AND UP0, UPT, UR22, UR43, UPT ;  /* 0x0000002b1600728c */ /* 0x000fe2000bf05270 */
[----:B------:R4:W-:Y:S10]  /*1e90*/  UTMALDG.4D.2CTA [UR16], [UR28], desc[UR40] ;  /* 0x000028101c0075b4 */ /* 0x0009f40008219000 */
[----:B------:R-:W-:Y:S07]  /*1ea0*/  @UP0 UIADD3 UR7, UPT, UPT, UR24, URZ, URZ ;  /* 0x000000ff18070290 */ /* 0x000fee000fffe0ff */
[----:B------:R-:W-:Y:S01]  /*1eb0*/  UMOV UR24, UR7 ;  /* 0x0000000700187c82 */ /* 0x000fe20008000000 */
[----:B--2---:R-:W-:Y:S01]  /*1ec0*/  UMOV UR6, UR26 ;  /* 0x0000001a00067c82 */ /* 0x004fe20008000000 */
[----:B----4-:R-:W-:Y:S02]  /*1ed0*/  USEL UR21, UR22, URZ, UP0 ;  /* 0x000000ff16157287 */ /* 0x010fe40008000000 */
[----:B------:R-:W-:Y:S02]  /*1ee0*/  UISETP.NE.AND UP0, UPT, UR27, UR34, UPT ;  /* 0x000000221b00728c */ /* 0x000fe4000bf05270 */
[----:B------:R-:W-:Y:S07]  /*1ef0*/  USEL UR20, UR32, URZ, UP2 ;  /* 0x000000ff20147287 */ /* 0x000fee0009000000 */
[----:B---3--:R-:W-:Y:S05]  /*1f00*/  BRA.U UP0, `(.L_x_29) ;  /* 0xfffffffd00147547 */ /* 0x008fea000b83ffff */
.L_x_23:
[----:B------:R-:W-:Y:S01]  /*1f10*/  ULEA UR4, UR26, UR25, 0x3 ;  /* 0x000000191a047291 */ /* 0x000fe2000f8e18ff */
[----:B-1----:R-:W-:Y:S01]  /*1f20*/  MOV R0, UR23 ;  /* 0x0000001700007c02 */ /* 0x002fe20008000f00 */
[----:B------:R-:W-:Y:S01]  /*1f30*/  @!P1 SYNCS.ARRIVE.TRANS64.A1T0 RZ, [UR25+0xd8], RZ ;  /* 0x0000d8ffffff99a7 */ /* 0x000fe20008100019 */
[----:B------:R-:W-:Y:S02]  /*1f40*/  UISETP.GE.AND UP0, UPT, UR45, 0x1, UPT ;  /* 0x000000012d00788c */ /* 0x000fe4000bf06270 */
[----:B------:R-:W-:-:S04]  /*1f50*/  SHF.L.U32 R0, R0, 0x1f, RZ ;  /* 0x0000001f00007819 */ /* 0x000fc800000006ff */
[----:B--2---:R1:W2:Y:S03]  /*1f60*/  SYNCS.PHASECHK.TRANS64.TRYWAIT P0, [UR4+0x50], R0 ;  /* 0x00005000ff0075a7 */ /* 0x0042a60008001104 */
[----:B------:R-:W-:Y:S05]  /*1f70*/  BRA.U !UP0, `(.L_x_30) ;  /* 0x00000005085c7547 */ /* 0x000fea000b800000 */
        /* <DEDUP_REMOVED lines=16> */
[----:B------:R-:W-:-:S03]  /*2080*/  UMOV UR32, UR45 ;  /* 0x0000002d00207c82 */ /* 0x000fc60008000000 */
        /* <DEDUP_REMOVED lines=9> */
[----:B---3--:R-:W-:-:S11]  /*2120*/  UMOV UR6, UR26 ;  /* 0x0000001a00067c82 */ /* 0x008fd60008000000 */
.L_x_36:
[----:B------:R-:W-:Y:S01]  /*2130*/  @!P3 MOV R3, 0xa000 ;  /* 0x0000a0000003b802 */ /* 0x000fe20000000f00 */
[----:B------:R-:W-:Y:S01]  /*2140*/  ULEA UR9, UR6, UR25, 0x3 ;  /* 0x0000001906097291 */ /* 0x000fe2000f8e18ff */
[----:B-12---:R-:W-:Y:S11]  /*2150*/  @P0 BRA `(.L_x_31) ;  /* 0x0000000000100947 */ /* 0x006ff60003800000 */
[----:B------:R-:W-:Y:S04]  /*2160*/  MOV R0, UR23 ;  /* 0x0000001700007c02 */ /* 0x000fe80008000f00 */
[----:B------:R-:W-:Y:S04]  /*2170*/  SHF.L.U32 R5, R0, 0x1f, RZ ;  /* 0x0000001f00057819 */ /* 0x000fe800000006ff */
[----:B------:R-:W1:Y:S02]  /*2180*/  SYNCS.PHASECHK.TRANS64.TRYWAIT P0, [UR9+0x50], R5 ;  /* 0x00005005ff0075a7 */ /* 0x000e640008001109 */
[----:B-1----:R-:W-:Y:S05]  /*2190*/  @!P0 BRA `(.L_x_32) ;  /* 0x0000006400dc8947 */ /* 0x002fea0003800000 */
.L_x_31:
[----:B------:R2:W-:Y:S01]  /*21a0*/  @!P3 SYNCS.ARRIVE.TRANS64 RZ, [UR9], R3 ;  /* 0x00000003ffffb9a7 */ /* 0x0005e20008000009 */
[----:B------:R-:W-:Y:S04]  /*21b0*/  ULOP3.LUT UR7, UR33, 0x2, URZ, 0xfc, !UPT ;  /* 0x0000000221077892 */ /* 0x000fe8000f8efcff */
[----:B------:R-:W-:Y:S09]  /*21c0*/  UISETP.NE.AND UP0, UPT, UR7, 0x2, UPT ;  /* 0x000000020700788c */ /* 0x000ff2000bf05270 */
[----:B------:R-:W-:Y:S05]  /*21d0*/  BRA.U UP0, `(.L_x_33) ;  /* 0x0000000100047547 */ /* 0x000fea000b800000 */
[----:B----4-:R-:W-:Y:S05]  /*21e0*/  BPT.TRAP 0x1 ;  /* 0x000000040000795c */ /* 0x010fea0000300000 */
.L_x_33:
[----:B------:R-:W-:Y:S04]  /*21f0*/  BSSY.RECONVERGENT B0, `(.L_x_34) ;  /* 0x0000003000007945 */ /* 0x000fe80003800200 */
[----:B------:R-:W-:Y:S05]  /*2200*/  @P2 BRA `(.L_x_35) ;  /* 0x0000000000042947 */ /* 0x000fea0003800000 */
[----:B----4-:R-:W-:Y:S05]  /*2210*/  BPT.TRAP 0x1 ;  /* 0x000000040000795c */ /* 0x010fea0000300000 */
.L_x_35:
[----:B----4-:R-:W-:Y:S05]  /*2220*/  BSYNC.RECONVERGENT B0 ;  /* 0x0000000000007941 */ /* 0x010fea0003800200 */
.L_x_34:
        /* <DEDUP_REMOVED lines=26> */
[----:B------:R-:W-:Y:S01]  /*23d0*/  UIADD3 UR7, UPT, UPT, UR24, 0x1, URZ ;  /* 0x0000000118077890 */ /* 0x000fe2000fffe0ff */
[----:B------:R-:W-:Y:S01]  /*23e0*/  UMOV UR40, 0x0 ;  /* 0x0000000000287882 */ /* 0x000fe20000000000 */
[----:B------:R-:W-:Y:S01]  /*23f0*/  UMOV UR41, 0x10000000 ;  /* 0x1000000000297882 */ /* 0x000fe20000000000 */
[----:B------:R-:W-:Y:S01]  /*2400*/  UMOV UR17, UR9 ;  /* 0x0000000900117c82 */ /* 0x000fe20008000000 */
[----:B------:R2:W-:Y:S01]  /*2410*/  UTMALDG.4D.IM2COL.2CTA [UR8], [UR30], UR6, desc[UR40] ;  /* 0x000028081e0073b4 */ /* 0x0005e20008259006 */
[----:B------:R-:W-:Y:S04]  /*2420*/  UMOV UR18, UR10 ;  /* 0x0000000a00127c82 */ /* 0x000fe80008000000 */
[----:B------:R-:W-:Y:S04]  /*2430*/  @UP2 UIADD3 UR22, UPT, UPT, UR21, URZ, URZ ;  /* 0x000000ff15162290 */ /* 0x000fe8000fffe0ff */
[----:B------:R-:W-:Y:S01]  /*2440*/  UISETP.NE.AND UP0, UPT, UR22, UR43, UPT ;  /* 0x0000002b1600728c */ /* 0x000fe2000bf05270 */
[----:B------:R4:W-:Y:S10]  /*2450*/  UTMALDG.4D.2CTA [UR16], [UR28], desc[UR40] ;  /* 0x000028101c0075b4 */ /* 0x0009f40008219000 */
[----:B------:R-:W-:Y:S07]  /*2460*/  @UP0 UIADD3 UR7, UPT, UPT, UR24, URZ, URZ ;  /* 0x000000ff18070290 */ /* 0x000fee000fffe0ff */
[----:B------:R-:W-:Y:S01]  /*2470*/  UMOV UR24, UR7 ;  /* 0x0000000700187c82 */ /* 0x000fe20008000000 */
[----:B--2---:R-:W-:Y:S02]  /*2480*/  UIADD3 UR6, UPT, UPT, UR32, -0x1, URZ ;  /* 0xffffffff20067890 */ /* 0x004fe4000fffe0ff */
[----:B----4-:R-:W-:Y:S02]  /*2490*/  USEL UR21, UR22, URZ, UP0 ;  /* 0x000000ff16157287 */ /* 0x010fe40008000000 */
[----:B------:R-:W-:Y:S02]  /*24a0*/  UISETP.GT.U32.AND UP0, UPT, UR32, 0x1, UPT ;  /* 0x000000012000788c */ /* 0x000fe4000bf04070 */
[----:B------:R-:W-:Y:S01]  /*24b0*/  USEL UR20, UR27, URZ, UP2 ;  /* 0x000000ff1b147287 */ /* 0x000fe20009000000 */
[----:B------:R-:W-:Y:S01]  /*24c0*/  UMOV UR32, UR6 ;  /* 0x0000000600207c82 */ /* 0x000fe20008000000 */
[----:B------:R-:W-:Y:S05]  /*24d0*/  UMOV UR6, UR26 ;  /* 0x0000001a00067c82 */ /* 0x000fea0008000000 */
[----:B---3--:R-:W-:Y:S05]  /*24e0*/  BRA.U UP0, `(.L_x_36) ;  /* 0xfffffffd00107547 */ /* 0x008fea000b83ffff */
.L_x_30:
[----:B------:R-:W-:Y:S01]  /*24f0*/  SHF.L.U32 R3, R2, 0x1f, RZ ;  /* 0x0000001f02037819 */ /* 0x000fe200000006ff */
[----:B------:R-:W-:-:S03]  /*2500*/  NOP ;  /* 0x0000000000007918 */ /* 0x000fc60000000000 */
[----:B-12---:R-:W1:Y:S02]  /*2510*/  SYNCS.PHASECHK.TRANS64.TRYWAIT P0, [UR25+0xe0], R3 ;  /* 0x0000e003ff0075a7 */ /* 0x006e640008001119 */
[----:B-1----:R-:W-:Y:S05]  /*2520*/  @!P0 BRA `(.L_x_37) ;  /* 0x0000006400108947 */ /* 0x002fea0003800000 */
.L_x_136:
[----:B------:R-:W2:Y:S01]  /*2530*/  LDS.128 R4, [UR25+0x120] ;  /* 0x00012019ff047984 */ /* 0x000ea20008000c00 */
[----:B------:R-:W-:Y:S02]  /*2540*/  UIADD3 UR4, UPT, UPT, UR25, 0xe8, URZ ;  /* 0x000000e819047890 */ /* 0x000fe4000fffe0ff */
[----:B------:R-:W-:Y:S01]  /*2550*/  UISETP.GE.AND UP0, UPT, UR39, 0x1, UPT ;  /* 0x000000012700788c */ /* 0x000fe2000bf06270 */
[----:B------:R-:W-:Y:S01]  /*2560*/  @!PT LDS RZ, [RZ] ;  /* 0x00000000fffff984 */ /* 0x000fe20000000800 */
[----:B------:R-:W-:Y:S01]  /*2570*/  @!PT LDS RZ, [RZ] ;  /* 0x00000000fffff984 */ /* 0x000fe20000000800 */
[----:B------:R-:W-:Y:S01]  /*2580*/  @!PT LDS RZ, [RZ] ;  /* 0x00000000fffff984 */ /* 0x000fe20000000800 */
[----:B------:R-:W-:Y:S01]  /*2590*/  @!PT LDS RZ, [RZ] ;  /* 0x00000000fffff984 */ /* 0x000fe20000000800 */
[----:B------:R3:W-:Y:S06]  /*25a0*/  MEMBAR.ALL.CTA ;  /* 0x0000000000007992 */ /* 0x0007ec0000008000 */
[----:B---3--:R-:W3:Y:S01]  /*25b0*/  FENCE.VIEW.ASYNC.S ;  /* 0x00000000000073c6 */ /* 0x008ee20000000000 */
[----:B------:R-:W-:-:S09]  /*25c0*/  UPRMT UR4, URZ, 0x654, UR4 ;  /* 0x00000654ff047896 */ /* 0x000fd20008000004 */
[----:B---3--:R-:W-:Y:S01]  /*25d0*/  SYNCS.ARRIVE.TRANS64.RED.A1T0 RZ, [UR4], RZ ;  /* 0x000000ffffff79a7 */ /* 0x008fe20008100404 */
[----:B--2---:R-:W-:-:S13]  /*25e0*/  LOP3.LUT P0, RZ, R6, 0x1, RZ, 0xc0, !PT ;  /* 0x0000000106ff7812 */ /* 0x004fda000780c0ff */
[----:B------:R-:W-:Y:S01]  /*25f0*/  VOTEU.ANY UP1, P0 ;  /* 0x0000000000ff7886 */ /* 0x000fe20000020100 */
[----:B------:R-:W-:-:S13]  /*2600*/  PLOP3.LUT P0, PT, PT, PT, UP1, 0x80, 0x8 ;  /* 0x000000000008781c */ /* 0x000fda0003f0f018 */
[----:B-1----:R-:W-:Y:S02]  /*2610*/  @P0 MOV R0, R4 ;  /* 0x0000000400000202 */ /* 0x002fe40000000f00 */
[----:B------:R-:W-:Y:S02]  /*2620*/  @P0 LOP3.LUT R4, R5, 0xffff, RZ, 0xc0, !PT ;  /* 0x0000ffff05040812 */ /* 0x000fe400078ec0ff */
[----:B------:R-:W-:Y:S02]  /*2630*/  @P0 R2UR UR6, R0 ;  /* 0x00000000000602ca */ /* 0x000fe400000e0000 */
[----:B------:R-:W-:-:S11]  /*2640*/  @P0 R2UR UR5, R4 ;  /* 0x00000000040502ca */ /* 0x000fd600000e0000 */
[----:B------:R-:W-:Y:S02]  /*2650*/  @UP1 UMOV UR42, UR6 ;  /* 0x00000006002a1c82 */ /* 0x000fe40008000000 */
[----:B------:R-:W-:Y:S01]  /*2660*/  @UP1 UMOV UR38, UR5 ;  /* 0x0000000500261c82 */ /* 0x000fe20008000000 */
[----:B------:R-:W-:Y:S05]  /*2670*/  BRA.U !UP0, `(.L_x_38) ;  /* 0x0000000108d47547 */ /* 0x000fea000b800000 */
[----:B------:R-:W1:Y:S01]  /*2680*/  LDCU.128 UR16, c[0x0][0xb10] ;  /* 0x00016200ff1077ac */ /* 0x000e620008000c00 */
[----:B------:R-:W2:Y:S01]  /*2690*/  LDCU UR21, c[0x0][0xb20] ;  /* 0x00016400ff1577ac */ /* 0x000ea20008000800 */
[----:B------:R-:W3:Y:S01]  /*26a0*/  LDCU UR20, c[0x0][0xb0c] ;  /* 0x00016180ff1477ac */ /* 0x000ee20008000800 */
[----:B------:R-:W4:Y:S01]  /*26b0*/  LDCU.64 UR8, c[0x0][0xb28] ;  /* 0x00016500ff0877ac */ /* 0x000f220008000a00 */
[----:B------:R-:W-:Y:S02]  /*26c0*/  UISETP.NE.AND UP3, UPT, UR39, 0x1, UPT ;  /* 0x000000012700788c */ /* 0x000fe4000bf65270 */
[----:B-1----:R-:W-:Y:S02]  /*26d0*/  UIMAD.WIDE.U32 UR4, UR46, UR19, URZ ;  /* 0x000000132e0472a5 */ /* 0x002fe4000f8e00ff */
[----:B------:R-:W-:Y:S02]  /*26e0*/  UIMAD.WIDE.U32 UR6, UR47, UR16, URZ ;  /* 0x000000102f0672a5 */ /* 0x000fe4000f8e00ff */
[----:B------:R-:W-:-:S02]  /*26f0*/  UISETP.NE.AND UP0, UPT, UR18, 0x1, UPT ;  /* 0x000000011200788c */ /* 0x000fc4000bf05270 */
[----:B------:R-:W-:Y:S01]  /*2700*/  UIMAD.WIDE.U32 UR14, UR38, UR19, URZ ;  /* 0x00000013260e72a5 */ /* 0x000fe2000f8e00ff */
[----:B------:R-:W-:Y:S01]  /*2710*/  UMOV UR4, UR5 ;  /* 0x0000000500047c82 */ /* 0x000fe20008000000 */
[----:B---3--:R-:W-:Y:S02]  /*2720*/  UISETP.NE.AND UP2, UPT, UR20, 0x1, UPT ;  /* 0x000000011400788c */ /* 0x008fe4000bf45270 */
[----:B--2---:R-:W-:Y:S02]  /*2730*/  USHF.R.U32.HI UR5, URZ, UR21, UR4 ;  /* 0x00000015ff057299 */ /* 0x004fe40008011604 */
[----:B------:R-:W-:Y:S01]  /*2740*/  UIMAD.WIDE.U32 UR12, UR42, UR16, URZ ;  /* 0x000000102a0c72a5 */ /* 0x000fe2000f8e00ff */
[----:B------:R-:W-:Y:S01]  /*2750*/  UMOV UR4, UR7 ;  /* 0x0000000700047c82 */ /* 0x000fe20008000000 */
[----:B------:R-:W-:Y:S02]  /*2760*/  USEL UR5, UR46, UR5, !UP0 ;  /* 0x000000052e057287 */ /* 0x000fe4000c000000 */
[----:B------:R-:W-:-:S02]  /*2770*/  USHF.R.U32.HI UR4, URZ, UR17, UR4 ;  /* 0x00000011ff047299 */ /* 0x000fc40008011604 */
[----:B----4-:R-:W-:Y:S02]  /*2780*/  UIMAD.WIDE.U32 UR10, UR5, UR8, URZ ;  /* 0x00000008050a72a5 */ /* 0x010fe4000f8e00ff */
[----:B------:R-:W-:Y:S01]  /*2790*/  USEL UR6, UR47, UR4, !UP2 ;  /* 0x000000042f067287 */ /* 0x000fe2000d000000 */
[----:B------:R-:W-:Y:S02]  /*27a0*/  UMOV UR12, UR13 ;  /* 0x0000000d000c7c82 */ /* 0x000fe40008000000 */
[----:B------:R-:W-:Y:S01]  /*27b0*/  UMOV UR4, UR15 ;  /* 0x0000000f00047c82 */ /* 0x000fe20008000000 */
[----:B------:R-:W-:Y:S01]  /*27c0*/  UIMAD.WIDE.U32 UR14, UR6, UR8, URZ ;  /* 0x00000008060e72a5 */ /* 0x000fe2000f8e00ff */
[----:B------:R-:W-:Y:S01]  /*27d0*/  UMOV UR10, UR11 ;  /* 0x0000000b000a7c82 */ /* 0x000fe20008000000 */
[----:B------:R-:W-:Y:S02]  /*27e0*/  USHF.R.U32.HI UR4, URZ, UR21, UR4 ;  /* 0x00000015ff047299 */ /* 0x000fe40008011604 */
[----:B------:R-:W-:-:S03]  /*27f0*/  @UP3 USHF.R.U32.HI UR5, URZ, UR9, UR10 ;  /* 0x00000009ff053299 */ /* 0x000fc6000801160a */
[----:B------:R-:W-:Y:S01]  /*2800*/  UMOV UR14, UR15 ;  /* 0x0000000f000e7c82 */ /* 0x000fe20008000000 */
[----:B------:R-:W-:Y:S02]  /*2810*/  USHF.R.U32.HI UR17, URZ, UR17, UR12 ;  /* 0x00000011ff117299 */ /* 0x000fe4000801160c */
[----:B------:R-:W-:Y:S02]  /*2820*/  USEL UR4, UR38, UR4, !UP0 ;  /* 0x0000000426047287 */ /* 0x000fe4000c000000 */
[----:B------:R-:W-:Y:S02]  /*2830*/  @UP3 USHF.R.U32.HI UR6, URZ, UR9, UR14 ;  /* 0x00000009ff063299 */ /* 0x000fe4000801160e */
[----:B------:R-:W-:Y:S02]  /*2840*/  UIMAD UR7, UR39, UR5, URZ ;  /* 0x00000005270772a4 */ /* 0x000fe4000f8e02ff */
[----:B------:R-:W-:Y:S02]  /*2850*/  USEL UR5, UR42, UR17, !UP2 ;  /* 0x000000112a057287 */ /* 0x000fe4000d000000 */
[----:B------:R-:W-:-:S02]  /*2860*/  UIMAD UR10, UR39, UR6, URZ ;  /* 0x00000006270a72a4 */ /* 0x000fc4000f8e02ff */
[----:B------:R-:W-:Y:S02]  /*2870*/  UISETP.GE.AND UP0, UPT, UR4, UR7, UPT ;  /* 0x000000070400728c */ /* 0x000fe4000bf06270 */
[----:B------:R-:W-:Y:S02]  /*2880*/  UIMAD.WIDE.U32 UR12, UR4, UR8, URZ ;  /* 0x00000008040c72a5 */ /* 0x000fe4000f8e00ff */
[----:B------:R-:W-:Y:S02]  /*2890*/  UISETP.GE.OR UP0, UPT, UR5, UR10, UP0 ;  /* 0x0000000a0500728c */ /* 0x000fe40008706670 */
[----:B------:R-:W-:Y:S02]  /*28a0*/  UIMAD.WIDE.U32 UR10, UR5, UR8, URZ ;  /* 0x00000008050a72a5 */ /* 0x000fe4000f8e00ff */
[----:B------:R-:W-:Y:S01]  /*28b0*/  UIADD3 UR12, UPT, UPT, -UR4, URZ, URZ ;  /* 0x000000ff040c7290 */ /* 0x000fe2000fffe1ff */
[----:B------:R-:W-:Y:S01]  /*28c0*/  UMOV UR8, UR13 ;  /* 0x0000000d00087c82 */ /* 0x000fe20008000000 */
[----:B------:R-:W-:-:S02]  /*28d0*/  UIADD3 UR10, UPT, UPT, -UR5, URZ, URZ ;  /* 0x000000ff050a7290 */ /* 0x000fc4000fffe1ff */
[----:B------:R-:W-:-:S03]  /*28e0*/  USHF.R.U32.HI UR8, URZ, UR9, UR8 ;  /* 0x00000009ff087299 */ /* 0x000fc60008011608 */
[----:B------:R-:W-:Y:S01]  /*28f0*/  @!UP0 UMOV UR7, UR11 ;  /* 0x0000000b00078c82 */ /* 0x000fe20008000000 */
[----:B------:R-:W-:Y:S02]  /*2900*/  UIMAD UR12, UR18, UR12, UR38 ;  /* 0x0000000c120c72a4 */ /* 0x000fe4000f8e0226 */
[----:B------:R-:W-:Y:S02]  /*2910*/  USEL UR8, UR4, UR8, !UP3 ;  /* 0x0000000804087287 */ /* 0x000fe4000d800000 */
[----:B------:R-:W-:Y:S02]  /*2920*/  @!UP0 USHF.R.U32.HI UR7, URZ, UR9, UR7 ;  /* 0x00000009ff078299 */ /* 0x000fe40008011607 */
[----:B------:R-:W-:Y:S02]  /*2930*/  UIADD3 UR9, UPT, UPT, -UR8, URZ, URZ ;  /* 0x000000ff08097290 */ /* 0x000fe4000fffe1ff */
[----:B------:R-:W-:Y:S02]  /*2940*/  @!UP0 USEL UR7, UR5, UR7, !UP3 ;  /* 0x0000000705078287 */ /* 0x000fe4000d800000 */
[----:B------:R-:W-:-:S02]  /*2950*/  UIMAD UR9, UR39, UR9, UR4 ;  /* 0x00000009270972a4 */ /* 0x000fc4000f8e0204 */
[----:B------:R-:W-:Y:S02]  /*2960*/  @!UP0 UIADD3 UR8, UPT, UPT, UR8, -UR7, URZ ;  /* 0x8000000708088290 */ /* 0x000fe4000fffe0ff */
[----:B------:R-:W-:Y:S02]  /*2970*/  @!UP0 UIMAD UR7, UR9, UR6, UR7 ;  /* 0x00000006090782a4 */ /* 0x000fe4000f8e0207 */
[----:B------:R-:W-:Y:S02]  /*2980*/  @!UP0 UIMAD UR4, UR39, UR8, UR5 ;  /* 0x00000008270482a4 */ /* 0x000fe4000f8e0205 */
[----:B------:R-:W-:Y:S02]  /*2990*/  UIMAD UR6, UR20, UR10, UR42 ;  /* 0x0000000a140672a4 */ /* 0x000fe4000f8e022a */
[----:B------:R-:W-:Y:S01]  /*29a0*/  UIMAD UR38, UR4, UR18, UR12 ;  /* 0x00000012042672a4 */ /* 0x000fe2000f8e020c */
[----:B------:R-:W-:Y:S02]  /*29b0*/  @!UP0 UMOV UR5, UR7 ;  /* 0x0000000700058c82 */ /* 0x000fe40008000000 */
[----:B------:R-:W-:-:S12]  /*29c0*/  UIMAD UR42, UR5, UR20, UR6 ;  /* 0x00000014052a72a4 */ /* 0x000fd8000f8e0206 */
.L_x_38:
[----:B------:R-:W1:Y:S02]  /*29d0*/  LDCU UR4, c[0x0][0xb30] ;  /* 0x00016600ff0477ac */ /* 0x000e640008000800 */
[----:B-1----:R-:W-:-:S09]  /*29e0*/  UISETP.NE.AND UP0, UPT, UR4, 0x1, UPT ;  /* 0x000000010400788c */ /* 0x002fd2000bf05270 */
[----:B------:R-:W-:Y:S05]  /*29f0*/  BRA.U UP0, `(.L_x_39) ;  /* 0x0000000100447547 */ /* 0x000fea000b800000 */
[----:B------:R-:W1:Y:S01]  /*2a00*/  LDCU.128 UR8, c[0x0][0xb10] ;  /* 0x00016200ff0877ac */ /* 0x000e620008000c00 */
[----:B------:R-:W2:Y:S01]  /*2a10*/  LDCU UR12, c[0x0][0xb0c] ;  /* 0x00016180ff0c77ac */ /* 0x000ea20008000800 */
[----:B------:R-:W3:Y:S01]  /*2a20*/  LDCU UR13, c[0x0][0xb20] ;  /* 0x00016400ff0d77ac */ /* 0x000ee20008000800 */
[----:B-1----:R-:W-:Y:S02]  /*2a30*/  UIMAD.WIDE.U32 UR6, UR42, UR8, URZ ;  /* 0x000000082a0672a5 */ /* 0x002fe4000f8e00ff */
[----:B------:R-:W-:Y:S02]  /*2a40*/  UIMAD.WIDE.U32 UR4, UR38, UR11, URZ ;  /* 0x0000000b260472a5 */ /* 0x000fe4000f8e00ff */
[----:B--2---:R-:W-:Y:S02]  /*2a50*/  UISETP.NE.AND UP2, UPT, UR12, 0x1, UPT ;  /* 0x000000010c00788c */ /* 0x004fe4000bf45270 */
[----:B------:R-:W-:Y:S01]  /*2a60*/  UISETP.NE.AND UP0, UPT, UR10, 0x1, UPT ;  /* 0x000000010a00788c */ /* 0x000fe2000bf05270 */
[----:B------:R-:W-:-:S02]  /*2a70*/  UMOV UR6, UR7 ;  /* 0x0000000700067c82 */ /* 0x000fc40008000000 */
[----:B------:R-:W-:Y:S01]  /*2a80*/  UMOV UR4, UR5 ;  /* 0x0000000500047c82 */ /* 0x000fe20008000000 */
[----:B------:R-:W-:Y:S02]  /*2a90*/  USHF.R.U32.HI UR6, URZ, UR9, UR6 ;  /* 0x00000009ff067299 */ /* 0x000fe40008011606 */
[----:B---3--:R-:W-:Y:S02]  /*2aa0*/  USHF.R.U32.HI UR4, URZ, UR13, UR4 ;  /* 0x0000000dff047299 */ /* 0x008fe40008011604 */
[----:B------:R-:W-:Y:S02]  /*2ab0*/  USEL UR5, UR42, UR6, !UP2 ;  /* 0x000000062a057287 */ /* 0x000fe4000d000000 */
[----:B------:R-:W-:-:S04]  /*2ac0*/  USEL UR4, UR38, UR4, !UP0 ;  /* 0x0000000426047287 */ /* 0x000fc8000c000000 */
[----:B------:R-:W-:Y:S02]  /*2ad0*/  UIADD3 UR6, UPT, UPT, UR5, -UR4, URZ ;  /* 0x8000000405067290 */ /* 0x000fe4000fffe0ff */
[----:B------:R-:W-:Y:S02]  /*2ae0*/  UIADD3 UR4, UPT, UPT, -UR5, UR4, URZ ;  /* 0x0000000405047290 */ /* 0x000fe4000fffe1ff */
[----:B------:R-:W-:Y:S02]  /*2af0*/  UIMAD UR38, UR6, UR10, UR38 ;  /* 0x0000000a062672a4 */ /* 0x000fe4000f8e0226 */
[----:B------:R-:W-:-:S12]  /*2b00*/  UIMAD UR42, UR4, UR12, UR42 ;  /* 0x0000000c042a72a4 */ /* 0x000fd8000f8e022a */
.L_x_39:
[----:B------:R-:W-:Y:S01]  /*2b10*/  R2UR UR5, R94 ;  /* 0x000000005e0572ca */ /* 0x000fe200000e0000 */
[----:B------:R-:W-:Y:S01]  /*2b20*/  UMOV UR27, UR34 ;  /* 0x00000022001b7c82 */ /* 0x000fe20008000000 */
[----:B------:R-:W-:Y:S02]  /*2b30*/  R2UR UR4, R93 ;  /* 0x000000005d0472ca */ /* 0x000fe400000e0000 */
[----:B------:R-:W-:Y:S02]  /*2b40*/  PLOP3.LUT P1, PT, PT, PT, PT, 0x80, 0x8 ;  /* 0x000000000008781c */ /* 0x000fe40003f2f070 */
[----:B------:R-:W-:-:S07]  /*2b50*/  LOP3.LUT R2, R2, 0x1, RZ, 0x3c, !PT ;  /* 0x0000000102027812 */ /* 0x000fce00078e3cff */
[----:B------:R-:W-:Y:S02]  /*2b60*/  UIADD3 UR52, UPT, UPT, UR42, UR5, URZ ;  /* 0x000000052a347290 */ /* 0x000fe4000fffe0ff */
[----:B------:R-:W-:Y:S01]  /*2b70*/  UIADD3 UR28, UPT, UPT, UR38, UR4, URZ ;  /* 0x00000004261c7290 */ /* 0x000fe2000fffe0ff */
[----:B------:R-:W-:Y:S11]  /*2b80*/  BRA.U UP1, `(.L_x_40) ;  /* 0xffffffed013c7547 */ /* 0x000ff6000b83ffff */
[----:B------:R-:W-:Y:S01]  /*2b90*/  UIADD3 UR25, UPT, UPT, UR25, 0x50, URZ ;  /* 0x0000005019197890 */ /* 0x000fe2000fffe0ff */
[----:B------:R-:W-:-:S03]  /*2ba0*/  MOV R3, UR23 ;  /* 0x0000001700037c02 */ /* 0x000fc60008000f00 */
[----:B------:R-:W-:Y:S01]  /*2bb0*/  ULEA UR4, UR26, UR25, 0x3 ;  /* 0x000000191a047291 */ /* 0x000fe2000f8e18ff */
[----:B------:R-:W-:-:S08]  /*2bc0*/  SHF.L.U32 R3, R3, 0x1f, RZ ;  /* 0x0000001f03037819 */ /* 0x000fd000000006ff */
[----:B------:R-:W1:Y:S02]  /*2bd0*/  SYNCS.PHASECHK.TRANS64.TRYWAIT P0, [UR4], R3 ;  /* 0x00000003ff0075a7 */ /* 0x000e640008001104 */
[----:B-1----:R-:W-:Y:S05]  /*2be0*/  @!P0 BRA `(.L_x_41) ;  /* 0x0000005c00788947 */ /* 0x002fea0003800000 */
.L_x_138:
[----:B------:R-:W-:-:S04]  /*2bf0*/  UIADD3 UR4, UPT, UPT, UR26, 0x1, URZ ;  /* 0x000000011a047890 */ /* 0x000fc8000fffe0ff */
[----:B------:R-:W-:-:S04]  /*2c00*/  UISETP.NE.AND UP0, UPT, UR4, 0xa, UPT ;  /* 0x0000000a0400788c */ /* 0x000fc8000bf05270 */
[----:B------:R-:W-:Y:S02]  /*2c10*/  USEL UR5, URZ, 0x1, UP0 ;  /* 0x00000001ff057887 */ /* 0x000fe40008000000 */
[----:B------:R-:W-:Y:S02]  /*2c20*/  USEL UR4, UR4, URZ, UP0 ;  /* 0x000000ff04047287 */ /* 0x000fe40008000000 */
[----:B------:R-:W-:Y:S02]  /*2c30*/  ULOP3.LUT UR6, UR23, UR5, URZ, 0x3c, !UPT ;  /* 0x0000000517067292 */ /* 0x000fe4000f8e3cff */
[----:B------:R-:W-:-:S04]  /*2c40*/  ULEA UR5, UR4, UR25, 0x3 ;  /* 0x0000001904057291 */ /* 0x000fc8000f8e18ff */
[----:B-1----:R-:W-:-:S04]  /*2c50*/  MOV R3, UR6 ;  /* 0x0000000600037c02 */ /* 0x002fc80008000f00 */
[----:B------:R-:W-:-:S04]  /*2c60*/  SHF.L.U32 R3, R3, 0x1f, RZ ;  /* 0x0000001f03037819 */ /* 0x000fc800000006ff */
[----:B------:R-:W1:Y:S02]  /*2c70*/  SYNCS.PHASECHK.TRANS64.TRYWAIT P0, [UR5], R3 ;  /* 0x00000003ff0075a7 */ /* 0x000e640008001105 */
[----:B-1----:R-:W-:Y:S05]  /*2c80*/  @!P0 BRA `(.L_x_42) ;  /* 0x0000005c00688947 */ /* 0x002fea0003800000 */
.L_x_140:
        /* <DEDUP_REMOVED lines=10> */
.L_x_142:
        /* <DEDUP_REMOVED lines=10> */
.L_x_144:
        /* <DEDUP_REMOVED lines=10> */
.L_x_146:
        /* <DEDUP_REMOVED lines=10> */
.L_x_148:
        /* <DEDUP_REMOVED lines=10> */
.L_x_150:
        /* <DEDUP_REMOVED lines=10> */
.L_x_152:
        /* <DEDUP_REMOVED lines=10> */
.L_x_154:
[----:B------:R-:W-:-:S04]  /*30f0*/  UIADD3 UR4, UPT, UPT, UR4, 0x1, URZ ;  /* 0x0000000104047890 */ /* 0x000fc8000fffe0ff */
[----:B------:R-:W-:-:S04]  /*3100*/  UISETP.NE.AND UP0, UPT, UR4, 0xa, UPT ;  /* 0x0000000a0400788c */ /* 0x000fc8000bf05270 */
[----:B------:R-:W-:Y:S02]  /*3110*/  USEL UR5, URZ, 0x1, UP0 ;  /* 0x00000001ff057887 */ /* 0x000fe40008000000 */
[----:B------:R-:W-:Y:S02]  /*3120*/  USEL UR4, UR4, URZ, UP0 ;  /* 0x000000ff04047287 */ /* 0x000fe40008000000 */
[----:B------:R-:W-:Y:S02]  /*3130*/  ULOP3.LUT UR5, UR6, UR5, URZ, 0x3c, !UPT ;  /* 0x0000000506057292 */ /* 0x000fe4000f8e3cff */
[----:B------:R-:W-:-:S04]  /*3140*/  ULEA UR4, UR4, UR25, 0x3 ;  /* 0x0000001904047291 */ /* 0x000fc8000f8e18ff */
[----:B------:R-:W-:Y:S02]  /*3150*/  IMAD.U32 R2, RZ, RZ, UR5 ;  /* 0x00000005ff027e24 */ /* 0x000fe4000f8e00ff */
[----:B-1----:R-:W-:-:S03]  /*3160*/  MOV R0, UR4 ;  /* 0x0000000400007c02 */ /* 0x002fc60008000f00 */
[----:B------:R-:W-:-:S07]  /*3170*/  SHF.L.U32 R3, R2, 0x1f, RZ ;  /* 0x0000001f02037819 */ /* 0x000fce00000006ff */
.L_x_50:
[----:B-1----:R1:W2:Y:S02]  /*3180*/  SYNCS.PHASECHK.TRANS64.TRYWAIT P0, [R0+URZ], R3 ;  /* 0x00000003000075a7 */ /* 0x0022a400080011ff */
[----:B--2---:R-:W-:Y:S05]  /*3190*/  @!P0 NANOSLEEP.SYNCS 0x989680 ;  /* 0x009896800000895d */ /* 0x004fea0003900000 */
[----:B------:R-:W2:Y:S02]  /*31a0*/  @!P0 SYNCS.PHASECHK.TRANS64 P0, [R0+URZ], R3 ;  /* 0x00000003000085a7 */ /* 0x000ea400080010ff */
[----:B--2---:R-:W-:Y:S05]  /*31b0*/  @P0 EXIT ;  /* 0x000000000000094d */ /* 0x004fea0003800000 */
[----:B------:R-:W-:Y:S05]  /*31c0*/  BRA `(.L_x_50) ;  /* 0xfffffffc00ec7947 */ /* 0x000fea000383ffff */
.L_x_22:
[----:B------:R-:W2:Y:S02]  /*31d0*/  S2UR UR4, SR_CgaCtaId ;  /* 0x00000000000479c3 */ /* 0x000ea40000008800 */
[----:B--2---:R-:W-:-:S04]  /*31e0*/  UISETP.NE.AND UP0, UPT, UR4, URZ, UPT ;  /* 0x000000ff0400728c */ /* 0x004fc8000bf05270 */
[----:B------:R-:W-:-:S09]  /*31f0*/  UISETP.NE.OR UP0, UPT, UR18, 0x1, UP0 ;  /* 0x000000011200788c */ /* 0x000fd20008705670 */
[----:B------:R-:W-:Y:S05]  /*3200*/  BRA.U UP0, `(.L_x_51) ;  /* 0x0000000100b47547 */ /* 0x000fea000b800000 */
[----:B------:R-:W2:Y:S01]  /*3210*/  S2UR UR5, SR_CgaCtaId ;  /* 0x00000000000579c3 */ /* 0x000ea20000008800 */
[----:B------:R-:W-:Y:S01]  /*3220*/  UMOV UR4, 0x400 ;  /* 0x0000040000047882 */ /* 0x000fe20000000000 */
[----:B------:R-:W-:Y:S01]  /*3230*/  HFMA2 R2, -RZ, RZ, 0, 5.9604644775390625e-08 ;  /* 0x00000001ff027431 */ /* 0x000fe200000001ff */
[----:B------:R-:W-:Y:S01]  /*3240*/  ISETP.GE.U32.AND P0, PT, R3, 0x2, PT ;  /* 0x000000020300780c */ /* 0x000fe20003f06070 */
[----:B------:R-:W-:Y:S01]  /*3250*/  IMAD.MOV.U32 R8, RZ, RZ, RZ ;  /* 0x000000ffff087224 */ /* 0x000fe200078e00ff */
[----:B--2---:R-:W-:-:S04]  /*3260*/  ULEA UR4, UR5, UR4, 0x18 ;  /* 0x0000000405047291 */ /* 0x004fc8000f8ec0ff */
[----:B------:R-:W-:Y:S02]  /*3270*/  UIADD3 UR5, UPT, UPT, UR4, 0xe8, URZ ;  /* 0x000000e804057890 */ /* 0x000fe4000fffe0ff */
[----:B------:R-:W-:Y:S02]  /*3280*/  UIADD3 UR8, UPT, UPT, UR4, 0xe0, URZ ;  /* 0x000000e004087890 */ /* 0x000fe4000fffe0ff */
[----:B------:R-:W-:-:S12]  /*3290*/  UPRMT UR5, URZ, 0x654, UR5 ;  /* 0x00000654ff057896 */ /* 0x000fd80008000005 */
.L_x_54:
[----:B------:R-:W-:Y:S01]  /*32a0*/  SHF.L.U32 R7, R2, 0x1f, RZ ;  /* 0x0000001f02077819 */ /* 0x000fe200000006ff */
[----:B------:R-:W-:Y:S02]  /*32b0*/  IMAD.U32 R4, RZ, RZ, UR8 ;  /* 0x00000008ff047e24 */ /* 0x000fe4000f8e00ff */
[----:B------:R-:W-:Y:S01]  /*32c0*/  @!P0 IMAD.MOV.U32 R5, RZ, RZ, 0x10 ;  /* 0x00000010ff058424 */ /* 0x000fe200078e00ff */
[----:B------:R-:W2:Y:S02]  /*32d0*/  SYNCS.PHASECHK.TRANS64.TRYWAIT P1, [UR4+0xe8], R7 ;  /* 0x0000e807ff0075a7 */ /* 0x000ea40008021104 */
[----:B------:R-:W-:-:S04]  /*32e0*/  PRMT R9, R3, 0x654, R4 ;  /* 0x0000065403097816 */ /* 0x000fc80000000004 */
[----:B------:R-:W-:Y:S01]  /*32f0*/  SEL R0, R9, R0, !P0 ;  /* 0x0000000009007207 */ /* 0x000fe20004000000 */
[----:B--2---:R-:W-:Y:S06]  /*3300*/  @!P1 BRA `(.L_x_52) ;  /* 0x0000005800889947 */ /* 0x004fec0003800000 */
.L_x_156:
[----:B------:R-:W-:Y:S01]  /*3310*/  UIADD3 UR6, UPT, UPT, UR4, 0x120, URZ ;  /* 0x0000012004067890 */ /* 0x000fe2000fffe0ff */
[----:B------:R3:W-:Y:S01]  /*3320*/  @!P0 SYNCS.ARRIVE.TRANS64.RED RZ, [R0+URZ], R5 ;  /* 0x0000000500ff89a7 */ /* 0x0007e200080004ff */
[----:B------:R-:W-:Y:S01]  /*3330*/  UIADD3 UR7, UPT, UPT, UR4, 0xe0, URZ ;  /* 0x000000e004077890 */ /* 0x000fe2000fffe0ff */
[----:B------:R-:W-:-:S08]  /*3340*/  LOP3.LUT R2, R2, 0x1, RZ, 0x3c, !PT ;  /* 0x0000000102027812 */ /* 0x000fd000078e3cff */
[----:B------:R-:W-:Y:S06]  /*3350*/  UGETNEXTWORKID.BROADCAST [UR6], [UR7] ;  /* 0x00000000060073ca */ /* 0x000fec0008000100 */
[----:B---3--:R-:W-:-:S04]  /*3360*/  SHF.L.U32 R5, R8, 0x1f, RZ ;  /* 0x0000001f08057819 */ /* 0x008fc800000006ff */
[----:B------:R-:W3:Y:S02]  /*3370*/  SYNCS.PHASECHK.TRANS64.TRYWAIT P1, [UR4+0xe0], R5 ;  /* 0x0000e005ff0075a7 */ /* 0x000ee40008021104 */
[----:B---3--:R-:W-:Y:S05]  /*3380*/  @!P1 BRA `(.L_x_53) ;  /* 0x0000005800809947 */ /* 0x008fea0003800000 */
.L_x_158:
[----:B--2---:R-:W2:Y:S01]  /*3390*/  LDS.128 R4, [UR4+0x120] ;  /* 0x00012004ff047984 */ /* 0x004ea20008000c00 */
[----:B------:R-:W-:Y:S01]  /*33a0*/  LOP3.LUT R8, R8, 0x1, RZ, 0x3c, !PT ;  /* 0x0000000108087812 */ /* 0x000fe200078e3cff */
[----:B------:R-:W-:Y:S01]  /*33b0*/  @!PT LDS RZ, [RZ] ;  /* 0x00000000fffff984 */ /* 0x000fe20000000800 */
[----:B------:R-:W-:Y:S01]  /*33c0*/  @!PT LDS RZ, [RZ] ;  /* 0x00000000fffff984 */ /* 0x000fe20000000800 */
[----:B------:R-:W-:Y:S01]  /*33d0*/  @!PT LDS RZ, [RZ] ;  /* 0x00000000fffff984 */ /* 0x000fe20000000800 */
[----:B------:R-:W-:Y:S01]  /*33e0*/  @!PT LDS RZ, [RZ] ;  /* 0x00000000fffff984 */ /* 0x000fe20000000800 */
[----:B------:R3:W-:Y:S06]  /*33f0*/  MEMBAR.ALL.CTA ;  /* 0x0000000000007992 */ /* 0x0007ec0000008000 */
[----:B---3--:R-:W3:Y:S02]  /*3400*/  FENCE.VIEW.ASYNC.S ;  /* 0x00000000000073c6 */ /* 0x008ee40000000000 */
[----:B---3--:R-:W-:Y:S01]  /*3410*/  SYNCS.ARRIVE.TRANS64.RED.A1T0 RZ, [UR5], RZ ;  /* 0x000000ffffff79a7 */ /* 0x008fe20008100405 */
[----:B--2---:R-:W-:-:S13]  /*3420*/  LOP3.LUT P1, RZ, R6, 0x1, RZ, 0xc0, !PT ;  /* 0x0000000106ff7812 */ /* 0x004fda000782c0ff */
[----:B------:R-:W-:Y:S05]  /*3430*/  @P1 BRA `(.L_x_54) ;  /* 0xfffffffc00981947 */ /* 0x000fea000383ffff */
[----:B------:R-:W-:-:S04]  /*3440*/  SHF.L.U32 R0, R2, 0x1f, RZ ;  /* 0x0000001f02007819 */ /* 0x000fc800000006ff */
[----:B------:R-:W2:Y:S02]  /*3450*/  SYNCS.PHASECHK.TRANS64 P0, [UR4+0xe8], R0 ;  /* 0x0000e800ff0075a7 */ /* 0x000ea40008001004 */
[----:B-12---:R-:W-:Y:S05]  /*3460*/  @P0 EXIT ;  /* 0x000000000000094d */ /* 0x006fea0003800000 */
[----:B------:R-:W-:-:S07]  /*3470*/  MOV R0, UR4 ;  /* 0x0000000400007c02 */ /* 0x000fce0008000f00 */
.L_x_55:
[----:B-1----:R-:W-:-:S04]  /*3480*/  SHF.L.U32 R3, R2, 0x1f, RZ ;  /* 0x0000001f02037819 */ /* 0x002fc800000006ff */
[----:B------:R1:W2:Y:S03]  /*3490*/  SYNCS.PHASECHK.TRANS64.TRYWAIT P0, [R0+URZ+0xe8], R3 ;  /* 0x0000e803000075a7 */ /* 0x0002a600080011ff */
[----:B--2---:R-:W-:Y:S05]  /*34a0*/  @!P0 NANOSLEEP.SYNCS 0x989680 ;  /* 0x009896800000895d */ /* 0x004fea0003900000 */
[----:B------:R-:W2:Y:S02]  /*34b0*/  @!P0 SYNCS.PHASECHK.TRANS64 P0, [R0+URZ+0xe8], R3 ;  /* 0x0000e803000085a7 */ /* 0x000ea400080010ff */
[----:B--2---:R-:W-:Y:S05]  /*34c0*/  @P0 EXIT ;  /* 0x000000000000094d */ /* 0x004fea0003800000 */
[----:B------:R-:W-:Y:S05]  /*34d0*/  BRA `(.L_x_55) ;  /* 0xfffffffc00e87947 */ /* 0x000fea000383ffff */
.L_x_51:
[----:B------:R-:W-:Y:S05]  /*34e0*/  BRA.U UP4, `(.L_x_56) ;  /* 0x0000001104a47547 */ /* 0x000fea000b800000 */
[----:B------:R-:W2:Y:S01]  /*34f0*/  S2UR UR4, SR_CgaCtaId ;  /* 0x00000000000479c3 */ /* 0x000ea20000008800 */
[----:B------:R-:W-:Y:S01]  /*3500*/  UMOV UR5, 0x40 ;  /* 0x0000004000057882 */ /* 0x000fe20000000000 */
[----:B------:R-:W-:Y:S01]  /*3510*/  NOP ;  /* 0x0000000000007918 */ /* 0x000fe20000000000 */
[----:B------:R-:W-:Y:S01]  /*3520*/  UMOV UR6, 0x400 ;  /* 0x0000040000067882 */ /* 0x000fe20000000000 */
[----:B--2---:R-:W-:Y:S02]  /*3530*/  ULEA UR5, UR4, UR5, 0x18 ;  /* 0x0000000504057291 */ /* 0x004fe4000f8ec0ff */
[----:B------:R-:W-:-:S07]  /*3540*/  ULEA UR6, UR4, UR6, 0x18 ;  /* 0x0000000604067291 */ /* 0x000fce000f8ec0ff */
[----:B------:R-:W2:Y:S02]  /*3550*/  LDS.U8 R3, [UR5+0x1c] ;  /* 0x00001c05ff037984 */ /* 0x000ea40008000000 */
[----:B--2---:R-:W-:-:S13]  /*3560*/  ISETP.NE.AND P0, PT, R3, RZ, PT ;  /* 0x000000ff0300720c */ /* 0x004fda0003f05270 */
[----:B------:R-:W-:Y:S05]  /*3570*/  @P0 BRA `(.L_x_57) ;  /* 0x0000000400080947 */ /* 0x000fea0003800000 */
[----:B------:R-:W-:Y:S02]  /*3580*/  UISETP.NE.U32.AND UP1, UPT, UR38, 0x1, UPT ;  /* 0x000000012600788c */ /* 0x000fe4000bf25070 */
[----:B------:R-:W-:-:S07]  /*3590*/  UIADD3 UR7, UPT, UPT, UR5, 0x8, URZ ;  /* 0x0000000805077890 */ /* 0x000fce000fffe0ff */
[----:B------:R-:W-:Y:S05]  /*35a0*/  BRA.U !UP1, `(.L_x_58) ;  /* 0x00000001099c7547 */ /* 0x000fea000b800000 */
[----:B------:R-:W-:Y:S01]  /*35b0*/  ELECT P0, URZ, PT ;  /* 0x0000000000ff782f */ /* 0x000fe20003800000 */
[----:B------:R-:W-:-:S12]  /*35c0*/  BSSY B0, `(.L_x_58) ;  /* 0x0000025000007945 */ /* 0x000fd80003800000 */
[----:B------:R-:W-:Y:S05]  /*35d0*/  @!P0 BRA `(.L_x_59) ;  /* 0x00000000008c8947 */ /* 0x000fea0003800000 */
[----:B------:R-:W-:-:S05]  /*35e0*/  UMOV UR4, 0x10 ;  /* 0x0000001000047882 */ /* 0x000fca0000000000 */
[----:B------:R-:W-:Y:S04]  /*35f0*/  DEPBAR.LE SB2, 0x36 ;  /* 0x0000ad800000791a */ /* 0x000fe80000000000 */
[----:B------:R-:W2:Y:S02]  /*3600*/  UTCATOMSWS.2CTA.FIND_AND_SET.ALIGN UP0, UR4, UR4 ;  /* 0x00000004000475e3 */ /* 0x000ea40008200800 */
[----:B--2---:R-:W-:Y:S01]  /*3610*/  MOV R10, UR4 ;  /* 0x00000004000a7c02 */ /* 0x004fe20008000f00 */
[----:B------:R-:W-:Y:S06]  /*3620*/  BRA.U UP0, `(.L_x_60) ;  /* 0x0000000100187547 */ /* 0x000fec000b800000 */
.L_x_61:
[----:B------:R-:W-:Y:S05]  /*3630*/  NANOSLEEP 0x64 ;  /* 0x000000640000795d */ /* 0x000fea0003800000 */
[----:B------:R-:W-:-:S05]  /*3640*/  UMOV UR4, 0x10 ;  /* 0x0000001000047882 */ /* 0x000fca0000000000 */
[----:B------:R-:W-:Y:S04]  /*3650*/  DEPBAR.LE SB2, 0x36 ;  /* 0x0000ad800000791a */ /* 0x000fe80000000000 */
[----:B------:R-:W2:Y:S02]  /*3660*/  UTCATOMSWS.2CTA.FIND_AND_SET.ALIGN UP0, UR4, UR4 ;  /* 0x00000004000475e3 */ /* 0x000ea40008200800 */
[----:B--2---:R-:W-:Y:S01]  /*3670*/  MOV R10, UR4 ;  /* 0x00000004000a7c02 */ /* 0x004fe20008000f00 */
[----:B------:R-:W-:Y:S05]  /*3680*/  BRA.U !UP0, `(.L_x_61) ;  /* 0xfffffffd08e87547 */ /* 0x000fea000b83ffff */
.L_x_60:
[----:B------:R-:W2:Y:S01]  /*3690*/  LDS R6, [UR5+0x10] ;  /* 0x00001005ff067984 */ /* 0x000ea20008000800 */
[----:B------:R-:W-:Y:S01]  /*36a0*/  IMAD.U32 R3, RZ, RZ, UR6 ;  /* 0x00000006ff037e24 */ /* 0x000fe2000f8e00ff */
[----:B------:R-:W-:-:S03]  /*36b0*/  MOV R4, UR37 ;  /* 0x0000002500047c02 */ /* 0x000fc60008000f00 */
[----:B------:R-:W-:Y:S01]  /*36c0*/  VIADD R3, R3, 0x130 ;  /* 0x0000013003037836 */ /* 0x000fe20000000000 */
[----:B--2---:R-:W-:-:S04]  /*36d0*/  SHF.L.U32 R6, R6, 0x1f, RZ ;  /* 0x0000001f06067819 */ /* 0x004fc800000006ff */
[----:B------:R-:W2:Y:S02]  /*36e0*/  SYNCS.PHASECHK.TRANS64.TRYWAIT P0, [UR5+0x8], R6 ;  /* 0x00000806ff0075a7 */ /* 0x000ea40008001105 */
[----:B--2---:R-:W-:Y:S05]  /*36f0*/  @P0 BRA `(.L_x_62) ;  /* 0x0000000000080947 */ /* 0x004fea0003800000 */
[----:B------:R-:W2:Y:S02]  /*3700*/  SYNCS.PHASECHK.TRANS64.TRYWAIT P0, [UR5+0x8], R6 ;  /* 0x00000806ff0075a7 */ /* 0x000ea40008001105 */
[----:B--2---:R-:W-:Y:S05]  /*3710*/  @!P0 BRA `(.L_x_63) ;  /* 0x0000005400b48947 */ /* 0x004fea0003800000 */
.L_x_62:
[----:B------:R-:W-:Y:S01]  /*3720*/  PRMT R4, R4, 0x654, R3 ;  /* 0x0000065404047816 */ /* 0x000fe20000000003 */
[----:B------:R-:W-:Y:S01]  /*3730*/  HFMA2 R3, -RZ, RZ, 0, 5.9604644775390625e-08 ;  /* 0x00000001ff037431 */ /* 0x000fe200000001ff */
[----:B------:R-:W-:Y:S01]  /*3740*/  UPRMT UR4, UR37, 0x654, UR7 ;  /* 0x0000065425047896 */ /* 0x000fe20008000007 */
[----:B------:R-:W-:Y:S02]  /*3750*/  IMAD.MOV.U32 R7, RZ, RZ, 0xffff ;  /* 0x0000ffffff077424 */ /* 0x000fe400078e00ff */
[----:B--2---:R-:W-:Y:S02]  /*3760*/  IMAD.MOV.U32 R6, RZ, RZ, 0x4 ;  /* 0x00000004ff067424 */ /* 0x004fe400078e00ff */
[----:B------:R-:W-:Y:S01]  /*3770*/  IMAD.SHL.U32 R9, R10, 0x20, RZ ;  /* 0x000000200a097824 */ /* 0x000fe200078e00ff */
[----:B------:R-:W-:Y:S02]  /*3780*/  MOV R5, UR4 ;  /* 0x0000000400057c02 */ /* 0x000fe40008000f00 */
[-C--:B------:R-:W-:Y:S01]  /*3790*/  SHF.L.U32 R8, R7, R10.reuse, RZ ;  /* 0x0000000a07087219 */ /* 0x080fe200000006ff */
[----:B------:R2:W-:Y:S01]  /*37a0*/  SYNCS.ARRIVE.TRANS64.RED RZ, [UR4], R6 ;  /* 0x00000006ffff79a7 */ /* 0x0005e20008000404 */
[----:B------:R-:W-:Y:S01]  /*37b0*/  SHF.L.U32 R7, R3, R10, RZ ;  /* 0x0000000a03077219 */ /* 0x000fe200000006ff */
[----:B------:R2:W-:Y:S04]  /*37c0*/  STS [UR6+0x130], R9 ;  /* 0x00013009ff007988 */ /* 0x0005e80008000806 */
[----:B------:R2:W-:Y:S04]  /*37d0*/  STAS [R4.64], R10 ;  /* 0x0000000a04007dbd */ /* 0x0005e8000c0008ff */
[----:B------:R2:W-:Y:S04]  /*37e0*/  ATOMS.OR RZ, [UR5+0x14], R8 ;  /* 0x00001408ffff798c */ /* 0x0005e8000b000005 */
[----:B------:R2:W-:Y:S04]  /*37f0*/  ATOMS.OR RZ, [UR5+0x18], R7 ;  /* 0x00001807ffff798c */ /* 0x0005e8000b000005 */
[----:B------:R2:W-:Y:S02]  /*3800*/  ATOMS.XOR RZ, [UR5+0x10], R3 ;  /* 0x00001003ffff798c */ /* 0x0005e4000b800005 */
.L_x_59:
[----:B-1----:R-:W-:Y:S05]  /*3810*/  BSYNC B0 ;  /* 0x0000000000007941 */ /* 0x002fea0003800000 */
.L_x_58:
[----:B------:R-:W-:Y:S05]  /*3820*/  BRA.U UP1, `(.L_x_64) ;  /* 0x00000001016c7547 */ /* 0x000fea000b800000 */
[----:B------:R-:W-:-:S03]  /*3830*/  UMOV UR4, 0xffffffff ;  /* 0xffffffff00047882 */ /* 0x000fc60000000000 */
[----:B------:R-:W-:Y:S05]  /*3840*/  BRA.DIV UR4, `(.L_x_65) ;  /* 0x0000005604807947 */ /* 0x000fea000b800000 */
[----:B------:R-:W-:-:S13]  /*3850*/  ELECT P6, URZ, PT ;  /* 0x0000000000ff782f */ /* 0x000fda00038c0000 */
.L_x_161:
[----:B------:R-:W-:Y:S05]  /*3860*/  @!P6 BRA `(.L_x_64) ;  /* 0x00000000005ce947 */ /* 0x000fea0003800000 */
[----:B--2---:R-:W2:Y:S02]  /*3870*/  LDS R4, [UR5+0x10] ;  /* 0x00001005ff047984 */ /* 0x004ea40008000800 */
[----:B--2---:R-:W-:-:S04]  /*3880*/  SHF.L.U32 R4, R4, 0x1f, RZ ;  /* 0x0000001f04047819 */ /* 0x004fc800000006ff */
[----:B------:R-:W2:Y:S02]  /*3890*/  SYNCS.PHASECHK.TRANS64.TRYWAIT P0, [UR5+0x8], R4 ;  /* 0x00000804ff0075a7 */ /* 0x000ea40008001105 */
[----:B--2---:R-:W-:Y:S05]  /*38a0*/  @P0 BRA `(.L_x_66) ;  /* 0x0000000000080947 */ /* 0x004fea0003800000 */
[----:B------:R-:W2:Y:S02]  /*38b0*/  SYNCS.PHASECHK.TRANS64.TRYWAIT P0, [UR5+0x8], R4 ;  /* 0x00000804ff0075a7 */ /* 0x000ea40008001105 */
[----:B--2---:R-:W-:Y:S05]  /*38c0*/  @!P0 BRA `(.L_x_67) ;  /* 0x0000005400808947 */ /* 0x004fea0003800000 */
.L_x_66:
[----:B------:R-:W3:Y:S01]  /*38d0*/  LDS R6, [UR6+0x130] ;  /* 0x00013006ff067984 */ /* 0x000ee20008000800 */
[----:B--2---:R-:W-:Y:S02]  /*38e0*/  HFMA2 R3, -RZ, RZ, 0, 5.9604644775390625e-08 ;  /* 0x00000001ff037431 */ /* 0x004fe400000001ff */
[----:B------:R-:W-:Y:S01]  /*38f0*/  IMAD.MOV.U32 R4, RZ, RZ, 0xffff ;  /* 0x0000ffffff047424 */ /* 0x000fe200078e00ff */
[----:B------:R-:W-:Y:S01]  /*3900*/  UPRMT UR4, UR37, 0x654, UR7 ;  /* 0x0000065425047896 */ /* 0x000fe20008000007 */
[----:B---3--:R-:W-:-:S03]  /*3910*/  IMAD.SHL.U32 R5, R6, 0x20, RZ ;  /* 0x0000002006057824 */ /* 0x008fc600078e00ff */
[-C--:B------:R-:W-:Y:S02]  /*3920*/  SHF.L.U32 R4, R4, R6.reuse, RZ ;  /* 0x0000000604047219 */ /* 0x080fe400000006ff */
[----:B------:R-:W-:Y:S01]  /*3930*/  SHF.L.U32 R6, R3, R6, RZ ;  /* 0x0000000603067219 */ /* 0x000fe200000006ff */
[----:B------:R3:W-:Y:S04]  /*3940*/  STS [UR6+0x130], R5 ;  /* 0x00013005ff007988 */ /* 0x0007e80008000806 */
[----:B------:R3:W-:Y:S04]  /*3950*/  ATOMS.OR RZ, [UR5+0x14], R4 ;  /* 0x00001404ffff798c */ /* 0x0007e8000b000005 */
[----:B------:R3:W-:Y:S01]  /*3960*/  ATOMS.OR RZ, [UR5+0x18], R6 ;  /* 0x00001806ffff798c */ /* 0x0007e2000b000005 */
[----:B------:R-:W-:Y:S03]  /*3970*/  SYNCS.ARRIVE.TRANS64.RED.A1T0 RZ, [UR4], RZ ;  /* 0x000000ffffff79a7 */ /* 0x000fe60008100404 */
[----:B------:R3:W-:Y:S01]  /*3980*/  ATOMS.XOR RZ, [UR5+0x10], R3 ;  /* 0x00001003ffff798c */ /* 0x0007e2000b800005 */
[----:B------:R-:W-:Y:S05]  /*3990*/  BRA `(.L_x_64) ;  /* 0x0000000000107947 */ /* 0x000fea0003800000 */
.L_x_57:
[----:B------:R-:W-:Y:S02]  /*39a0*/  MOV R3, 0xffffffff ;  /* 0xffffffff00037802 */ /* 0x000fe40000000f00 */
[----:B------:R-:W-:-:S03]  /*39b0*/  MOV R4, 0x39e0 ;  /* 0x000039e000047802 */ /* 0x000fc60000000f00 */
[----:B------:R2:W-:Y:S04]  /*39c0*/  STS [UR6+0x130], R3 ;  /* 0x00013003ff007988 */ /* 0x0005e80008000806 */
[----:B-12--5:R-:W-:Y:S05]  /*39d0*/  CALL.REL.NOINC `($__internal_1_$__cuda_sm10x_tcgen05_guardrail_trap_phase_invalid_during_alloc) ;  /* 0x0000005800bc7944 */ /* 0x026fea0003c00000 */
.L_x_64:
[----:B------:R-:W-:Y:S05]  /*39e0*/  WARPSYNC.ALL ;  /* 0x0000000000007948 */ /* 0x000fea0003800000 */
[----:B------:R-:W4:Y:S01]  /*39f0*/  S2UR UR20, SR_CgaCtaId ;  /* 0x00000000001479c3 */ /* 0x000f220000008800 */
[----:B------:R-:W-:Y:S01]  /*3a00*/  UMOV UR4, 0x400 ;  /* 0x0000040000047882 */ /* 0x000fe20000000000 */
[----:B------:R-:W-:-:S06]  /*3a10*/  NOP ;  /* 0x0000000000007918 */ /* 0x000fcc0000000000 */
[----:B------:R-:W-:Y:S06]  /*3a20*/  BAR.ARV 0x6, 0xa0 ;  /* 0x0182800000007b1d */ /* 0x000fec0000002000 */
[----:B------:R-:W1:Y:S01]  /*3a30*/  LDCU.64 UR6, c[0x0][0x388] ;  /* 0x00007100ff0677ac */ /* 0x000e620008000a00 */
[----:B------:R-:W-:Y:S01]  /*3a40*/  LOP3.LUT R2, R2, 0xffff, RZ, 0xc0, !PT ;  /* 0x0000ffff02027812 */ /* 0x000fe200078ec0ff */
[----:B--2---:R-:W-:Y:S01]  /*3a50*/  IMAD.MOV.U32 R8, RZ, RZ, 0x1 ;  /* 0x00000001ff087424 */ /* 0x004fe200078e00ff */
[----:B------:R-:W-:Y:S01]  /*3a60*/  LOP3.LUT R0, R0, 0xffff, RZ, 0xc0, !PT ;  /* 0x0000ffff00007812 */ /* 0x000fe200078ec0ff */
[----:B------:R-:W-:Y:S01]  /*3a70*/  UMOV UR24, URZ ;  /* 0x000000ff00187c82 */ /* 0x000fe20008000000 */
[----:B------:R-:W-:Y:S01]  /*3a80*/  R2UR UR21, R2 ;  /* 0x00000000021572ca */ /* 0x000fe200000e0000 */
[----:B------:R-:W-:Y:S01]  /*3a90*/  IMAD.MOV.U32 R2, RZ, RZ, RZ ;  /* 0x000000ffff027224 */ /* 0x000fe200078e00ff */
[----:B------:R-:W-:Y:S01]  /*3aa0*/  R2UR UR35, R0 ;  /* 0x00000000002372ca */ /* 0x000fe200000e0000 */
[----:B------:R-:W-:Y:S01]  /*3ab0*/  IMAD.MOV.U32 R0, RZ, RZ, RZ ;  /* 0x000000ffff007224 */ /* 0x000fe200078e00ff */
[----:B------:R-:W-:Y:S01]  /*3ac0*/  UMOV UR19, URZ ;  /* 0x000000ff00137c82 */ /* 0x000fe20008000000 */
[----:B----4-:R-:W-:-:S02]  /*3ad0*/  ULEA UR20, UR20, UR4, 0x18 ;  /* 0x0000000414147291 */ /* 0x010fc4000f8ec0ff */
[----:B------:R-:W-:Y:S02]  /*3ae0*/  UISETP.NE.AND UP3, UPT, UR38, URZ, UPT ;  /* 0x000000ff2600728c */ /* 0x000fe4000bf65270 */
[----:B------:R-:W-:Y:S01]  /*3af0*/  UIADD3 UR34, UPT, UPT, UR20, 0xe8, URZ ;  /* 0x000000e814227890 */ /* 0x000fe2000fffe0ff */
[----:B------:R-:W-:Y:S01]  /*3b00*/  UMOV UR32, 0x0 ;  /* 0x0000000000207882 */ /* 0x000fe20000000000 */
[----:B------:R-:W-:Y:S01]  /*3b10*/  UMOV UR33, 0x10100490 ;  /* 0x1010049000217882 */ /* 0x000fe20000000000 */
[----:B-1----:R-:W-:Y:S02]  /*3b20*/  UIADD3 UR4, UPT, UPT, UR6, 0x3f, URZ ;  /* 0x0000003f06047890 */ /* 0x002fe4000fffe0ff */
[----:B---3--:R-:W1:Y:S01]  /*3b30*/  LDS R3, [UR20+0x130] ;  /* 0x00013014ff037984 */ /* 0x008e620008000800 */
[----:B------:R-:W2:Y:S01]  /*3b40*/  LDCU UR6, c[0x0][0x390] ;  /* 0x00007200ff0677ac */ /* 0x000ea20008000800 */
[----:B------:R-:W-:Y:S02]  /*3b50*/  USHF.R.S32.HI UR5, URZ, 0x1f, UR4 ;  /* 0x0000001fff057899 */ /* 0x000fe40008011404 */
[----:B------:R-:W-:-:S02]  /*3b60*/  UPRMT UR34, URZ, 0x654, UR34 ;  /* 0x00000654ff227896 */ /* 0x000fc40008000022 */
[----:B------:R-:W-:Y:S02]  /*3b70*/  ULEA.HI UR4, UR5, UR4, URZ, 0x6 ;  /* 0x0000000405047291 */ /* 0x000fe4000f8f30ff */
[----:B------:R-:W-:Y:S02]  /*3b80*/  UIADD3 UR5, UPT, UPT, UR20, 0x6400, URZ ;  /* 0x0000640014057890 */ /* 0x000fe4000fffe0ff */
[----:B------:R-:W-:Y:S02]  /*3b90*/  USHF.R.S32.HI UR4, URZ, 0x6, UR4 ;  /* 0x00000006ff047899 */ /* 0x000fe40008011404 */
[----:B------:R-:W-:Y:S02]  /*3ba0*/  USHF.R.U32.HI UR5, URZ, 0x4, UR5 ;  /* 0x00000004ff057899 */ /* 0x000fe40008011605 */
[----:B------:R-:W-:Y:S02]  /*3bb0*/  UIMAD UR7, UR4, UR7, URZ ;  /* 0x00000007040772a4 */ /* 0x000fe4000f8e02ff */
[----:B------:R-:W-:-:S02]  /*3bc0*/  UIADD3 UR4, UPT, UPT, UR20, 0x2e400, URZ ;  /* 0x0002e40014047890 */ /* 0x000fc4000fffe0ff */
[----:B------:R-:W-:Y:S02]  /*3bd0*/  ULOP3.LUT UR5, UR5, 0x3fff, URZ, 0xc0, !UPT ;  /* 0x00003fff05057892 */ /* 0x000fe4000f8ec0ff */
[----:B------:R-:W-:Y:S02]  /*3be0*/  USHF.R.U32.HI UR4, URZ, 0x4, UR4 ;  /* 0x00000004ff047899 */ /* 0x000fe40008011604 */
[----:B------:R-:W-:Y:S02]  /*3bf0*/  ULOP3.LUT UR22, UR5, 0x10000, URZ, 0xfc, !UPT ;  /* 0x0001000005167892 */ /* 0x000fe4000f8efcff */
[----:B------:R-:W-:Y:S02]  /*3c00*/  ULOP3.LUT UR23, UR4, 0x3fff, URZ, 0xc0, !UPT ;  /* 0x00003fff04177892 */ /* 0x000fe4000f8ec0ff */
[----:B--2---:R-:W-:Y:S02]  /*3c10*/  UIMAD UR4, UR7, UR6, URZ ;  /* 0x00000006070472a4 */ /* 0x004fe4000f8e02ff */
[----:B------:R-:W-:-:S02]  /*3c20*/  ULOP3.LUT UR23, UR23, 0x10000, URZ, 0xfc, !UPT ;  /* 0x0001000017177892 */ /* 0x000fc4000f8efcff */
[----:B------:R-:W-:Y:S02]  /*3c30*/  UIADD3 UR36, UPT, UPT, UR4, -0x1, URZ ;  /* 0xffffffff04247890 */ /* 0x000fe4000fffe0ff */
[----:B------:R-:W-:Y:S01]  /*3c40*/  UISETP.GE.AND UP4, UPT, UR4, 0x1, UPT ;  /* 0x000000010400788c */ /* 0x000fe2000bf86270 */
[----:B------:R-:W-:Y:S01]  /*3c50*/  UMOV UR30, 0x0 ;  /* 0x00000000001e7882 */ /* 0x000fe20000000000 */
[----:B------:R-:W-:Y:S01]  /*3c60*/  UMOV UR31, 0x10100490 ;  /* 0x10100490001f7882 */ /* 0x000fe20000000000 */
[----:B------:R-:W-:Y:S01]  /*3c70*/  UMOV UR28, 0x0 ;  /* 0x00000000001c7882 */ /* 0x000fe20000000000 */
[C---:B-1----:R-:W-:Y:S01]  /*3c80*/  VIADD R5, R3.reuse, 0x40 ;  /* 0x0000004003057836 */ /* 0x042fe20000000000 */
[----:B------:R-:W-:Y:S01]  /*3c90*/  LOP3.LUT R4, R3, 0xffff, RZ, 0xc0, !PT ;  /* 0x0000ffff03047812 */ /* 0x000fe200078ec0ff */
[----:B------:R-:W-:Y:S01]  /*3ca0*/  UMOV UR29, 0x10100490 ;  /* 0x10100490001d7882 */ /* 0x000fe20000000000 */
[----:B------:R-:W-:Y:S01]  /*3cb0*/  UMOV UR26, 0x0 ;  /* 0x00000000001a7882 */ /* 0x000fe20000000000 */
[----:B------:R-:W-:Y:S01]  /*3cc0*/  UMOV UR27, 0x10100490 ;  /* 0x10100490001b7882 */ /* 0x000fe20000000000 */
[----:B------:R-:W-:-:S05]  /*3cd0*/  LOP3.LUT R5, R5, 0xffff, RZ, 0xc0, !PT ;  /* 0x0000ffff05057812 */ /* 0x000fca00078ec0ff */
[----:B------:R1:W-:Y:S02]  /*3ce0*/  STL.64 [R1], R4 ;  /* 0x0000000401007387 */ /* 0x0003e40000100a00 */
.L_x_76:
[----:B-1----:R-:W-:-:S04]  /*3cf0*/  SHF.L.U32 R5, R2, 0x1f, RZ ;  /* 0x0000001f02057819 */ /* 0x002fc800000006ff */
[----:B------:R-:W1:Y:S02]  /*3d00*/  SYNCS.PHASECHK.TRANS64.TRYWAIT P0, [UR20+0xe0], R5 ;  /* 0x0000e005ff0075a7 */ /* 0x000e640008001114 */
[----:B-1-34-:R-:W-:Y:S05]  /*3d10*/  @!P0 BRA `(.L_x_68) ;  /* 0x0000005000848947 */ /* 0x01afea0003800000 */
.L_x_163:
[----:B-1----:R-:W1:Y:S01]  /*3d20*/  LDS.128 R4, [UR20+0x120] ;  /* 0x00012014ff047984 */ /* 0x002e620008000c00 */
[----:B------:R-:W-:Y:S01]  /*3d30*/  ULEA UR25, UR24, UR20, 0x3 ;  /* 0x0000001418197291 */ /* 0x000fe2000f8e18ff */
[----:B------:R-:W-:Y:S01]  /*3d40*/  @!PT LDS RZ, [RZ] ;  /* 0x00000000fffff984 */ /* 0x000fe20000000800 */
[----:B------:R-:W-:Y:S01]  /*3d50*/  @!PT LDS RZ, [RZ] ;  /* 0x00000000fffff984 */ /* 0x000fe20000000800 */
[----:B------:R-:W-:Y:S01]  /*3d60*/  @!PT LDS RZ, [RZ] ;  /* 0x00000000fffff984 */ /* 0x000fe20000000800 */
[----:B------:R-:W-:Y:S01]  /*3d70*/  @!PT LDS RZ, [RZ] ;  /* 0x00000000fffff984 */ /* 0x000fe20000000800 */
[----:B------:R2:W-:Y:S06]  /*3d80*/  MEMBAR.ALL.CTA ;  /* 0x0000000000007992 */ /* 0x0005ec0000008000 */
[----:B--2---:R-:W2:Y:S02]  /*3d90*/  FENCE.VIEW.ASYNC.S ;  /* 0x00000000000073c6 */ /* 0x004ea40000000000 */
[----:B--2---:R-:W-:Y:S01]  /*3da0*/  SYNCS.ARRIVE.TRANS64.RED.A1T0 RZ, [UR34], RZ ;  /* 0x000000ffffff79a7 */ /* 0x004fe20008100422 */
[----:B-1----:R-:W-:Y:S01]  /*3db0*/  LOP3.LUT P3, RZ, R6, 0x1, RZ, 0xc0, !PT ;  /* 0x0000000106ff7812 */ /* 0x002fe2000786c0ff */
[----:B------:R-:W-:-:S12]  /*3dc0*/  BRA.U UP3, `(.L_x_69) ;  /* 0x00000001030c7547 */ /* 0x000fd8000b800000 */
[----:B------:R-:W-:-:S04]  /*3dd0*/  SHF.L.U32 R5, R8, 0x1f, RZ ;  /* 0x0000001f08057819 */ /* 0x000fc800000006ff */
[----:B------:R-:W1:Y:S02]  /*3de0*/  SYNCS.PHASECHK.TRANS64.TRYWAIT P0, [UR25+0x100], R5 ;  /* 0x00010005ff0075a7 */ /* 0x000e640008001119 */
[----:B-1----:R-:W-:Y:S05]  /*3df0*/  @!P0 BRA `(.L_x_70) ;  /* 0x0000005000648947 */ /* 0x002fea0003800000 */
.L_x_69:
[----:B------:R-:W-:Y:S05]  /*3e00*/  BRA.U UP3, `(.L_x_71) ;  /* 0x0000000503047547 */ /* 0x000fea000b800000 */
[----:B------:R-:W-:Y:S05]  /*3e10*/  BRA.U !UP4, `(.L_x_72) ;  /* 0x000000010cf47547 */ /* 0x000fea000b800000 */
[----:B------:R-:W-:Y:S01]  /*3e20*/  ULEA UR4, UR24, UR48, 0x2 ;  /* 0x0000003018047291 */ /* 0x000fe2000f8e10ff */
[----:B-1----:R-:W-:-:S08]  /*3e30*/  SHF.L.U32 R4, R0, 0x1f, RZ ;  /* 0x0000001f00047819 */ /* 0x002fd000000006ff */
[----:B------:R-:W5:Y:S01]  /*3e40*/  LDL R5, [UR4] ;  /* 0x00000004ff057983 */ /* 0x000f620008100800 */
[----:B------:R-:W-:Y:S02]  /*3e50*/  ULEA UR4, UR19, UR20, 0x3 ;  /* 0x0000001413047291 */ /* 0x000fe4000f8e18ff */
[----:B------:R-:W-:Y:S01]  /*3e60*/  UPLOP3.LUT UP2, UPT, UPT, UPT, UPT, 0x40, 0x4 ;  /* 0x000000000004789c */ /* 0x000fe20003f4e870 */
[----:B------:R-:W-:-:S06]  /*3e70*/  UMOV UR17, UR36 ;  /* 0x0000002400117c82 */ /* 0x000fcc0008000000 */
[----:B------:R1:W2:Y:S01]  /*3e80*/  SYNCS.PHASECHK.TRANS64.TRYWAIT P2, [UR4], R4 ;  /* 0x00000004ff0075a7 */ /* 0x0002a20008041104 */
[----:B------:R-:W-:-:S05]  /*3e90*/  UMOV UR4, UR19 ;  /* 0x0000001300047c82 */ /* 0x000fca0008000000 */
.L_x_75:
[----:B------:R-:W-:Y:S01]  /*3ea0*/  ULEA UR18, UR4, UR20, 0x3 ;  /* 0x0000001404127291 */ /* 0x000fe2000f8e18ff */
[----:B--234-:R-:W-:Y:S11]  /*3eb0*/  @P2 BRA `(.L_x_73) ;  /* 0x00000000000c2947 */ /* 0x01cff60003800000 */
[----:B------:R-:W-:Y:S04]  /*3ec0*/  SHF.L.U32 R7, R0, 0x1f, RZ ;  /* 0x0000001f00077819 */ /* 0x000fe800000006ff */
[----:B------:R-:W2:Y:S02]  /*3ed0*/  SYNCS.PHASECHK.TRANS64.TRYWAIT P0, [UR18], R7 ;  /* 0x00000007ff0075a7 */ /* 0x000ea40008001112 */
[----:B--2---:R-:W-:Y:S05]  /*3ee0*/  @!P0 BRA `(.L_x_74) ;  /* 0x0000005000408947 */ /* 0x004fea0003800000 */
.L_x_73:
[----:B------:R-:W-:Y:S01]  /*3ef0*/  UISETP.NE.AND UP0, UPT, UR17, URZ, UPT ;  /* 0x000000ff1100728c */ /* 0x000fe2000bf05270 */
[----:B------:R-:W-:Y:S01]  /*3f00*/  PLOP3.LUT P2, PT, PT, PT, PT, 0x80, 0x8 ;  /* 0x000000000008781c */ /* 0x000fe20003f4f070 */
[----:B------:R-:W-:Y:S02]  /*3f10*/  UIADD3 UR5, UPT, UPT, UR4, 0x1, URZ ;  /* 0x0000000104057890 */ /* 0x000fe4000fffe0ff */
[----:B------:R-:W-:Y:S02]  /*3f20*/  ULEA UR10, UR4, UR23, 0x8 ;  /* 0x00000017040a7291 */ /* 0x000fe4000f8e40ff */
[----:B------:R-:W-:Y:S01]  /*3f30*/  UISETP.NE.AND UP1, UPT, UR5, 0xa, UPT ;  /* 0x0000000a0500788c */ /* 0x000fe2000bf25270 */
[----:B------:R-:W-:Y:S01]  /*3f40*/  PLOP3.LUT P0, PT, PT, PT, UP0, 0x80, 0x8 ;  /* 0x000000000008781c */ /* 0x000fe20003f0f008 */
[----:B------:R-:W-:Y:S02]  /*3f50*/  ULEA UR14, UR4, UR22, 0xa ;  /* 0x00000016040e7291 */ /* 0x000fe4000f8e50ff */
[----:B------:R-:W-:Y:S02]  /*3f60*/  USEL UR6, URZ, 0x1, UP1 ;  /* 0x00000001ff067887 */ /* 0x000fe40008800000 */
[----:B------:R-:W-:Y:S01]  /*3f70*/  USEL UR19, UR5, URZ, UP1 ;  /* 0x000000ff05137287 */ /* 0x000fe20008800000 */
[----:B------:R-:W-:Y:S11]  /*3f80*/  ELECT P1, URZ, PT ;  /* 0x0000000000ff782f */ /* 0x000ff60003820000 */
[----:B------:R-:W-:Y:S02]  /*3f90*/  @!UPT UIADD3 URZ, UPT, UPT, URZ, URZ, URZ ;  /* 0x000000fffffff290 */ /* 0x000fe4000fffe0ff */
[C---:B-----5:R-:W-:Y:S01]  /*3fa0*/  @P1 R2UR.BROADCAST UR4, R5.reuse ;  /* 0x00000000050412ca */ /* 0x060fe200008e0000 */
[----:B------:R-:W-:Y:S01]  /*3fb0*/  @UP0 ULEA UR5, UR19, UR20, 0x3 ;  /* 0x0000001413050291 */ /* 0x000fe2000f8e18ff */
[----:B------:R-:W-:Y:S01]  /*3fc0*/  LOP3.LUT R0, R0, UR6, RZ, 0x3c, !PT ;  /* 0x0000000600007c12 */ /* 0x000fe2000f8e3cff */
[----:B------:R-:W-:Y:S02]  /*3fd0*/  UIADD3 UR8, UPT, UPT, UR10, 0x2, URZ ;  /* 0x000000020a087890 */ /* 0x000fe4000fffe0ff */
[----:B------:R-:W-:Y:S01]  /*3fe0*/  UIADD3 UR6, UPT, UPT, UR14, 0x2, URZ ;  /* 0x000000020e067890 */ /* 0x000fe2000fffe0ff */
[----:B-1----:R-:W-:Y:S01]  /*3ff0*/  @P0 SHF.L.U32 R4, R0, 0x1f, RZ ;  /* 0x0000001f00040819 */ /* 0x002fe200000006ff */
[----:B------:R-:W-:Y:S01]  /*4000*/  UIADD3 UR12, UPT, UPT, UR10, 0x4, URZ ;  /* 0x000000040a0c7890 */ /* 0x000fe2000fffe0ff */
[----:B------:R-:W-:Y:S02]  /*4010*/  UMOV UR11, 0x40004040 ;  /* 0x40004040000b7882 */ /* 0x000fe40000000000 */
[----:B------:R3:W4:Y:S01]  /*4020*/  @P0 SYNCS.PHASECHK.TRANS64.TRYWAIT P2, [UR5], R4 ;  /* 0x00000004ff0005a7 */ /* 0x0007220008041105 */
[----:B------:R-:W-:Y:S11]  /*4030*/  ELECT P0, URZ, PT ;  /* 0x0000000000ff782f */ /* 0x000ff60003800000 */
[----:B------:R-:W-:Y:S02]  /*4040*/  @!UPT UIADD3 URZ, UPT, UPT, URZ, URZ, URZ ;  /* 0x000000fffffff290 */ /* 0x000fe4000fffe0ff */
[C---:B------:R-:W-:Y:S02]  /*4050*/  @P0 R2UR.BROADCAST UR16, R5.reuse ;  /* 0x00000000051002ca */ /* 0x040fe400008e0000 */
[----:B------:R-:W-:Y:S01]  /*4060*/  ELECT P0, URZ, PT ;  /* 0x0000000000ff782f */ /* 0x000fe20003800000 */
[----:B------:R-:W-:Y:S01]  /*4070*/  UMOV UR15, 0x40004040 ;  /* 0x40004040000f7882 */ /* 0x000fe20000000000 */
[----:B------:R-:W-:Y:S01]  /*4080*/  UMOV UR9, 0x40004040 ;  /* 0x4000404000097882 */ /* 0x000fe20000000000 */
[----:B------:R1:W-:Y:S01]  /*4090*/  UTCHMMA.2CTA gdesc[UR14], gdesc[UR10], tmem[UR4], tmem[UR32], idesc[UR33], UP2 ;  /* 0x00ff200a0e0075ea */ /* 0x0003e20009200004 */
[----:B------:R-:W-:Y:S01]  /*40a0*/  UPLOP3.LUT UP2, UPT, UPT, UPT, UPT, 0x80, 0x8 ;  /* 0x000000000008789c */ /* 0x000fe20003f4f070 */
[----:B------:R-:W-:Y:S01]  /*40b0*/  UMOV UR7, 0x40004040 ;  /* 0x4000404000077882 */ /* 0x000fe20000000000 */
[----:B------:R-:W-:Y:S01]  /*40c0*/  UMOV UR13, 0x40004040 ;  /* 0x40004040000d7882 */ /* 0x000fe20000000000 */
[----:B------:R-:W-:Y:S04]  /*40d0*/  UMOV UR5, 0x40004040 ;  /* 0x4000404000057882 */ /* 0x000fe80000000000 */
[----:B------:R2:W-:Y:S01]  /*40e0*/  UTCHMMA.2CTA gdesc[UR6], gdesc[UR8], tmem[UR16], tmem[UR30], idesc[UR31], UPT ;  /* 0x00ff1e08060075ea */ /* 0x0005e2000ba00010 */
[----:B-1----:R-:W-:Y:S01]  /*40f0*/  UIADD3 UR4, UPT, UPT, UR14, 0x4, URZ ;  /* 0x000000040e047890 */ /* 0x002fe2000fffe0ff */
[C---:B------:R-:W-:Y:S02]  /*4100*/  @P0 R2UR.BROADCAST UR15, R5.reuse ;  /* 0x00000000050f02ca */ /* 0x040fe400008e0000 */
[----:B------:R-:W-:Y:S01]  /*4110*/  ELECT P0, URZ, PT ;  /* 0x0000000000ff782f */ /* 0x000fe20003800000 */
[----:B------:R-:W-:Y:S02]  /*4120*/  UIADD3 UR10, UPT, UPT, UR10, 0x6, URZ ;  /* 0x000000060a0a7890 */ /* 0x000fe4000fffe0ff */
[----:B--2---:R-:W-:Y:S10]  /*4130*/  UIADD3 UR6, UPT, UPT, UR14, 0x6, URZ ;  /* 0x000000060e067890 */ /* 0x004ff4000fffe0ff */
[----:B------:R-:W-:Y:S01]  /*4140*/  @P0 R2UR.BROADCAST UR9, R5 ;  /* 0x00000000050902ca */ /* 0x000fe200008e0000 */
[----:B------:R-:W-:Y:S01]  /*4150*/  UIADD3 UR8, UPT, UPT, UR18, 0x50, URZ ;  /* 0x0000005012087890 */ /* 0x000fe2000fffe0ff */
[----:B------:R1:W-:Y:S11]  /*4160*/  UTCHMMA.2CTA gdesc[UR4], gdesc[UR12], tmem[UR15], tmem[UR28], idesc[UR29], UPT ;  /* 0x00ff1c0c040075ea */ /* 0x0003f6000ba0000f */
[----:B------:R3:W-:Y:S01]  /*4170*/  UTCHMMA.2CTA gdesc[UR6], gdesc[UR10], tmem[UR9], tmem[UR26], idesc[UR27], UPT ;  /* 0x00ff1a0a060075ea */ /* 0x0007e2000ba00009 */
[----:B------:R3:W-:Y:S01]  /*4180*/  UTCBAR.2CTA.MULTICAST [UR8], URZ, UR21 ;  /* 0x000000ff080073e9 */ /* 0x0007e20008200815 */
[----:B-1----:R-:W-:Y:S02]  /*4190*/  UIADD3 UR4, UPT, UPT, UR17, 0x1, URZ ;  /* 0x0000000111047890 */ /* 0x002fe4000fffe0ff */
[----:B------:R-:W-:Y:S02]  /*41a0*/  UIADD3 UR5, UPT, UPT, UR17, -0x1, URZ ;  /* 0xffffffff11057890 */ /* 0x000fe4000fffe0ff */
[----:B------:R-:W-:Y:S03]  /*41b0*/  UISETP.GT.U32.AND UP0, UPT, UR4, 0x1, UPT ;  /* 0x000000010400788c */ /* 0x000fe6000bf04070 */
[----:B------:R-:W-:Y:S02]  /*41c0*/  UMOV UR4, UR19 ;  /* 0x0000001300047c82 */ /* 0x000fe40008000000 */
[----:B------:R-:W-:Y:S04]  /*41d0*/  UMOV UR17, UR5 ;  /* 0x0000000500117c82 */ /* 0x000fe80008000000 */
[----:B------:R-:W-:Y:S05]  /*41e0*/  BRA.U UP0, `(.L_x_75) ;  /* 0xfffffffd002c7547 */ /* 0x000fea000b83ffff */
.L_x_72:
[----:B------:R-:W-:-:S09]  /*41f0*/  UIADD3 UR4, UPT, UPT, UR25, 0xf0, URZ ;  /* 0x000000f019047890 */ /* 0x000fd2000fffe0ff */
[----:B------:R2:W-:Y:S01]  /*4200*/  UTCBAR.2CTA.MULTICAST [UR4], URZ, UR35 ;  /* 0x000000ff040073e9 */ /* 0x0005e20008200823 */
[----:B------:R-:W-:Y:S02]  /*4210*/  NOP ;  /* 0x0000000000007918 */ /* 0x000fe40000000000 */
.L_x_71:
[----:B--2---:R-:W-:Y:S01]  /*4220*/  UIADD3 UR4, UPT, UPT, UR24, 0x1, URZ ;  /* 0x0000000118047890 */ /* 0x004fe2000fffe0ff */
[----:B------:R-:W-:-:S03]  /*4230*/  LOP3.LUT R2, R2, 0x1, RZ, 0x3c, !PT ;  /* 0x0000000102027812 */ /* 0x000fc600078e3cff */
[----:B------:R-:W-:-:S04]  /*4240*/  UISETP.NE.AND UP0, UPT, UR4, 0x2, UPT ;  /* 0x000000020400788c */ /* 0x000fc8000bf05270 */
[----:B------:R-:W-:Y:S02]  /*4250*/  USEL UR5, URZ, 0x1, UP0 ;  /* 0x00000001ff057887 */ /* 0x000fe40008000000 */
[----:B------:R-:W-:-:S04]  /*4260*/  USEL UR24, UR4, URZ, UP0 ;  /* 0x000000ff04187287 */ /* 0x000fc80008000000 */
[----:B------:R-:W-:Y:S01]  /*4270*/  LOP3.LUT R8, R8, UR5, RZ, 0x3c, !PT ;  /* 0x0000000508087c12 */ /* 0x000fe2000f8e3cff */
[----:B------:R-:W-:Y:S07]  /*4280*/  @P3 BRA `(.L_x_76) ;  /* 0xfffffff800983947 */ /* 0x000fee000383ffff */
[----:B---3--:R-:W2:Y:S01]  /*4290*/  S2UR UR8, SR_CgaCtaId ;  /* 0x00000000000879c3 */ /* 0x008ea20000008800 */
[----:B------:R-:W-:Y:S01]  /*42a0*/  ELECT P0, URZ, PT ;  /* 0x0000000000ff782f */ /* 0x000fe20003800000 */
[----:B------:R-:W-:Y:S01]  /*42b0*/  HFMA2 R0, -RZ, RZ, 0, 5.9604644775390625e-08 ;  /* 0x00000001ff007431 */ /* 0x000fe200000001ff */
[----:B------:R-:W-:-:S05]  /*42c0*/  UMOV UR4, 0x40 ;  /* 0x0000004000047882 */ /* 0x000fca0000000000 */
[----:B------:R-:W-:Y:S01]  /*42d0*/  UVIRTCOUNT.DEALLOC.SMPOOL 0x80 ;  /* 0x000000800000784c */ /* 0x000fe20000000000 */
[----:B------:R-:W-:Y:S02]  /*42e0*/  UISETP.NE.AND UP0, UPT, UR38, URZ, UPT ;  /* 0x000000ff2600728c */ /* 0x000fe4000bf05270 */
[----:B--2---:R-:W-:-:S09]  /*42f0*/  ULEA UR8, UR8, UR4, 0x18 ;  /* 0x0000000408087291 */ /* 0x004fd2000f8ec0ff */
[----:B------:R2:W-:Y:S01]  /*4300*/  @P0 STS.U8 [UR8+0x1c], R0 ;  /* 0x00001c00ff000988 */ /* 0x0005e20008000008 */
[----:B------:R-:W-:Y:S05]  /*4310*/  BRA.U UP0, `(.L_x_77) ;  /* 0x0000000100587547 */ /* 0x000fea000b800000 */
[----:B------:R-:W-:Y:S01]  /*4320*/  UIADD3 UR5, UPT, UPT, UR20, 0x100, URZ ;  /* 0x0000010014057890 */ /* 0x000fe2000fffe0ff */
[----:B-1----:R-:W-:-:S03]  /*4330*/  SHF.L.U32 R5, R8, 0x1f, RZ ;  /* 0x0000001f08057819 */ /* 0x002fc600000006ff */
[----:B------:R-:W-:-:S09]  /*4340*/  ULEA UR4, UR24, UR5, 0x3 ;  /* 0x0000000518047291 */ /* 0x000fd2000f8e18ff */
[----:B------:R-:W1:Y:S02]  /*4350*/  SYNCS.PHASECHK.TRANS64.TRYWAIT P0, [UR4], R5 ;  /* 0x00000005ff0075a7 */ /* 0x000e640008001104 */
[----:B-1----:R-:W-:Y:S05]  /*4360*/  @!P0 BRA `(.L_x_78) ;  /* 0x0000004c00388947 */ /* 0x002fea0003800000 */
.L_x_167:
[----:B------:R-:W-:-:S04]  /*4370*/  UIADD3 UR4, UPT, UPT, UR24, 0x1, URZ ;  /* 0x0000000118047890 */ /* 0x000fc8000fffe0ff */
[----:B------:R-:W-:-:S04]  /*4380*/  UISETP.NE.AND UP1, UPT, UR4, 0x2, UPT ;  /* 0x000000020400788c */ /* 0x000fc8000bf25270 */
[----:B------:R-:W-:Y:S02]  /*4390*/  USEL UR6, URZ, 0x1, UP1 ;  /* 0x00000001ff067887 */ /* 0x000fe40008800000 */
[----:B------:R-:W-:-:S04]  /*43a0*/  USEL UR4, UR4, URZ, UP1 ;  /* 0x000000ff04047287 */ /* 0x000fc80008800000 */
[----:B------:R-:W-:Y:S01]  /*43b0*/  ULEA UR4, UR4, UR5, 0x3 ;  /* 0x0000000504047291 */ /* 0x000fe2000f8e18ff */
[----:B-1----:R-:W-:-:S04]  /*43c0*/  LOP3.LUT R5, R8, UR6, RZ, 0x3c, !PT ;  /* 0x0000000608057c12 */ /* 0x002fc8000f8e3cff */
[----:B------:R-:W-:Y:S01]  /*43d0*/  SHF.L.U32 R5, R5, 0x1f, RZ ;  /* 0x0000001f05057819 */ /* 0x000fe200000006ff */
[----:B--2---:R-:W-:-:S04]  /*43e0*/  IMAD.U32 R0, RZ, RZ, UR4 ;  /* 0x00000004ff007e24 */ /* 0x004fc8000f8e00ff */
[----:B------:R1:W2:Y:S03]  /*43f0*/  SYNCS.PHASECHK.TRANS64.TRYWAIT P0, [R0+URZ], R5 ;  /* 0x00000005000075a7 */ /* 0x0002a600080011ff */
[----:B--2---:R-:W-:Y:S05]  /*4400*/  @!P0 NANOSLEEP.SYNCS 0x989680 ;  /* 0x009896800000895d */ /* 0x004fea0003900000 */
[----:B------:R-:W2:Y:S02]  /*4410*/  @!P0 SYNCS.PHASECHK.TRANS64 P0, [R0+URZ], R5 ;  /* 0x00000005000085a7 */ /* 0x000ea400080010ff */
[----:B--2---:R-:W-:Y:S05]  /*4420*/  @P0 BRA `(.L_x_79) ;  /* 0x0000000000200947 */ /* 0x004fea0003800000 */
.L_x_80:
[----:B--2---:R2:W3:Y:S02]  /*4430*/  SYNCS.PHASECHK.TRANS64.TRYWAIT P0, [R0+URZ], R5 ;  /* 0x00000005000075a7 */ /* 0x0044e400080011ff */
[----:B---3--:R-:W-:Y:S05]  /*4440*/  @!P0 NANOSLEEP.SYNCS 0x989680 ;  /* 0x009896800000895d */ /* 0x008fea0003900000 */
[----:B------:R-:W3:Y:S02]  /*4450*/  @!P0 SYNCS.PHASECHK.TRANS64 P0, [R0+URZ], R5 ;  /* 0x00000005000085a7 */ /* 0x000ee400080010ff */
[----:B---3--:R-:W-:Y:S05]  /*4460*/  @!P0 BRA `(.L_x_80) ;  /* 0xfffffffc00f08947 */ /* 0x008fea000383ffff */
[----:B------:R-:W-:Y:S05]  /*4470*/  BRA `(.L_x_79) ;  /* 0x00000000000c7947 */ /* 0x000fea0003800000 */
.L_x_77:
[----:B------:R-:W-:-:S04]  /*4480*/  UIADD3 UR4, UPT, UPT, UR20, 0x110, URZ ;  /* 0x0000011014047890 */ /* 0x000fc8000fffe0ff */
[----:B------:R-:W-:-:S09]  /*4490*/  UPRMT UR4, UR37, 0x654, UR4 ;  /* 0x0000065425047896 */ /* 0x000fd20008000004 */
[----:B------:R-:W-:Y:S03]  /*44a0*/  SYNCS.ARRIVE.TRANS64.RED.A1T0 RZ, [UR4], RZ ;  /* 0x000000ffffff79a7 */ /* 0x000fe60008100404 */
.L_x_79:
[----:B-12---:R-:W-:Y:S01]  /*44b0*/  SHF.L.U32 R5, RZ, 0x1f, RZ ;  /* 0x0000001fff057819 */ /* 0x006fe200000006ff */
[----:B------:R-:W-:Y:S01]  /*44c0*/  UIADD3 UR4, UPT, UPT, UR20, 0x110, URZ ;  /* 0x0000011014047890 */ /* 0x000fe2000fffe0ff */
[----:B------:R-:W-:Y:S02]  /*44d0*/  PLOP3.LUT P0, PT, PT, PT, UP0, 0x80, 0x8 ;  /* 0x000000000008781c */ /* 0x000fe40003f0f008 */
[----:B------:R-:W1:Y:S02]  /*44e0*/  SYNCS.PHASECHK.TRANS64.TRYWAIT P1, [UR20+0x110], R5 ;  /* 0x00011005ff0075a7 */ /* 0x000e640008021114 */
[----:B-1----:R-:W-:Y:S09]  /*44f0*/  @!P1 BRA `(.L_x_81) ;  /* 0x0000004800ec9947 */ /* 0x002ff20003800000 */
.L_x_169:
[----:B------:R-:W-:Y:S01]  /*4500*/  @!UP0 UPRMT UR4, UR37, 0x654, UR4 ;  /* 0x0000065425048896 */ /* 0x000fe20008000004 */
[----:B------:R-:W-:Y:S01]  /*4510*/  LOP3.LUT R2, R3, 0xffff, RZ, 0xc0, !PT ;  /* 0x0000ffff03027812 */ /* 0x000fe200078ec0ff */
[----:B------:R-:W-:Y:S02]  /*4520*/  IMAD.MOV.U32 R3, RZ, RZ, 0xffff ;  /* 0x0000ffffff037424 */ /* 0x000fe400078e00ff */
[----:B-1----:R-:W-:Y:S01]  /*4530*/  IMAD.MOV.U32 R5, RZ, RZ, 0x1 ;  /* 0x00000001ff057424 */ /* 0x002fe200078e00ff */
[----:B------:R-:W-:-:S04]  /*4540*/  SHF.R.U32.HI R2, RZ, 0x5, R2 ;  /* 0x00000005ff027819 */ /* 0x000fc80000011602 */
[----:B------:R-:W-:Y:S01]  /*4550*/  @!P0 SYNCS.ARRIVE.TRANS64.RED.A1T0 RZ, [UR4], RZ ;  /* 0x000000ffffff89a7 */ /* 0x000fe20008100404 */
[----:B------:R-:W-:Y:S01]  /*4560*/  NOP ;  /* 0x0000000000007918 */ /* 0x000fe20000000000 */
[----:B------:R-:W1:Y:S01]  /*4570*/  LDS R0, [UR8+0x14] ;  /* 0x00001408ff007984 */ /* 0x000e620008000800 */
[-C--:B------:R-:W-:Y:S02]  /*4580*/  SHF.L.U32 R3, R3, R2.reuse, RZ ;  /* 0x0000000203037219 */ /* 0x080fe400000006ff */
[----:B------:R-:W-:Y:S02]  /*4590*/  SHF.L.U32 R5, R5, R2, RZ ;  /* 0x0000000205057219 */ /* 0x000fe400000006ff */
[----:B-1----:R-:W-:-:S04]  /*45a0*/  LOP3.LUT R0, R0, R3, RZ, 0xc0, !PT ;  /* 0x0000000300007212 */ /* 0x002fc800078ec0ff */
[----:B------:R-:W-:-:S13]  /*45b0*/  ISETP.NE.AND P0, PT, R0, R3, PT ;  /* 0x000000030000720c */ /* 0x000fda0003f05270 */
[----:B------:R-:W-:Y:S05]  /*45c0*/  @P0 BRA `(.L_x_82) ;  /* 0x00000000005c0947 */ /* 0x000fea0003800000 */
[----:B------:R-:W1:Y:S02]  /*45d0*/  LDS R0, [UR8+0x18] ;  /* 0x00001808ff007984 */ /* 0x000e640008000800 */
[----:B-1----:R-:W-:-:S04]  /*45e0*/  LOP3.LUT R0, R0, R5, RZ, 0xc0, !PT ;  /* 0x0000000500007212 */ /* 0x002fc800078ec0ff */
[----:B------:R-:W-:-:S13]  /*45f0*/  ISETP.NE.AND P0, PT, R0, R5, PT ;  /* 0x000000050000720c */ /* 0x000fda0003f05270 */
[----:B------:R-:W-:Y:S05]  /*4600*/  @P0 BRA `(.L_x_83) ;  /* 0x0000000000400947 */ /* 0x000fea0003800000 */
[----:B------:R-:W-:Y:S01]  /*4610*/  R2UR UR4, R3 ;  /* 0x00000000030472ca */ /* 0x000fe200000e0000 */
[----:B------:R-:W1:Y:S01]  /*4620*/  S2R R2, SR_LANEID ;  /* 0x0000000000027919 */ /* 0x000e620000000000 */
[----:B------:R-:W-:-:S04]  /*4630*/  LOP3.LUT R5, RZ, R5, RZ, 0x33, !PT ;  /* 0x00000005ff057212 */ /* 0x000fc800078e33ff */
[----:B------:R-:W2:Y:S07]  /*4640*/  REDUX UR6, R5 ;  /* 0x00000000050673c4 */ /* 0x000eae0000000000 */
[----:B------:R-:W-:-:S03]  /*4650*/  ULOP3.LUT UR5, URZ, UR4, URZ, 0x33, !UPT ;  /* 0x00000004ff057292 */ /* 0x000fc6000f8e33ff */
[----:B------:R-:W-:Y:S02]  /*4660*/  VOTEU.ANY UR4, UPT, PT ;  /* 0x0000000000047886 */ /* 0x000fe400038e0100 */
[----:B------:R-:W-:Y:S01]  /*4670*/  UFLO.U32 UR4, UR4 ;  /* 0x00000004000472bd */ /* 0x000fe200080e0000 */
[----:B------:R-:W-:-:S04]  /*4680*/  IMAD.U32 R0, RZ, RZ, UR5 ;  /* 0x00000005ff007e24 */ /* 0x000fc8000f8e00ff */
[----:B------:R-:W3:Y:S02]  /*4690*/  REDUX UR7, R0 ;  /* 0x00000000000773c4 */ /* 0x000ee40000000000 */
[----:B------:R1:W-:Y:S02]  /*46a0*/  UTCATOMSWS.AND URZ, UR5 ;  /* 0x0000000500ff79e3 */ /* 0x0003e40008000000 */
[----:B-1----:R-:W-:Y:S01]  /*46b0*/  ISETP.EQ.U32.AND P0, PT, R2, UR4, PT ;  /* 0x0000000402007c0c */ /* 0x002fe2000bf02070 */
[----:B--2---:R-:W-:Y:S02]  /*46c0*/  IMAD.U32 R2, RZ, RZ, UR6 ;  /* 0x00000006ff027e24 */ /* 0x004fe4000f8e00ff */
[----:B---3--:R-:W-:-:S10]  /*46d0*/  IMAD.U32 R3, RZ, RZ, UR7 ;  /* 0x00000007ff037e24 */ /* 0x008fd4000f8e00ff */
[----:B------:R1:W-:Y:S04]  /*46e0*/  @P0 ATOMS.AND RZ, [UR8+0x14], R3 ;  /* 0x00001403ffff098c */ /* 0x0003e8000a800008 */
[----:B------:R1:W-:Y:S01]  /*46f0*/  @P0 ATOMS.AND RZ, [UR8+0x18], R2 ;  /* 0x00001802ffff098c */ /* 0x0003e2000a800008 */
[----:B------:R-:W-:Y:S05]  /*4700*/  BRA `(.L_x_84) ;  /* 0x0000000000147947 */ /* 0x000fea0003800000 */
.L_x_83:
[----:B------:R-:W-:Y:S02]  /*4710*/  MOV R2, 0x4730 ;  /* 0x0000473000027802 */ /* 0x000fe40000000f00 */
[----:B----45:R-:W-:Y:S05]  /*4720*/  CALL.REL.NOINC `($__internal_0_$__cuda_sm10x_tcgen05_guardrail_trap_col_being_dealloced_not_returned_by_alloc) ;  /* 0x0000004c005c7944 */ /* 0x030fea0003c00000 */
[----:B------:R-:W-:Y:S05]  /*4730*/  BRA `(.L_x_84) ;  /* 0x0000000000087947 */ /* 0x000fea0003800000 */
.L_x_82:
[----:B------:R-:W-:Y:S02]  /*4740*/  MOV R2, 0x4760 ;  /* 0x0000476000027802 */ /* 0x000fe40000000f00 */
[----:B----45:R-:W-:Y:S05]  /*4750*/  CALL.REL.NOINC `($__internal_2_$__cuda_sm10x_tcgen05_guardrail_trap_unallocated_columns_being_dealloced) ;  /* 0x0000004c00687944 */ /* 0x030fea0003c00000 */
.L_x_84:
[----:B------:R-:W-:Y:S01]  /*4760*/  NOP ;  /* 0x0000000000007918 */ /* 0x000fe20000000000 */
[----:B------:R-:W-:Y:S05]  /*4770*/  EXIT ;  /* 0x000000000000794d */ /* 0x000fea0003800000 */
.L_x_56:
[----:B------:R-:W-:-:S09]  /*4780*/  UISETP.NE.OR UP0, UPT, UR18, 0x3, !UP3 ;  /* 0x000000031200788c */ /* 0x000fd2000df05670 */
[----:B------:R-:W-:Y:S05]  /*4790*/  BRA.U UP0, `(.L_x_85) ;  /* 0x0000001100447547 */ /* 0x000fea000b800000 */
[----:B------:R-:W2:Y:S01]  /*47a0*/  LDCU.64 UR4, c[0x0][0x888] ;  /* 0x00011100ff0477ac */ /* 0x000ea20008000a00 */
[----:B------:R-:W3:Y:S01]  /*47b0*/  S2UR UR6, SR_CgaCtaId ;  /* 0x00000000000679c3 */ /* 0x000ee20000008800 */
[----:B------:R-:W-:Y:S01]  /*47c0*/  HFMA2 R9, -RZ, RZ, 0, 5.9604644775390625e-08 ;  /* 0x00000001ff097431 */ /* 0x000fe200000001ff */
[----:B------:R-:W-:Y:S01]  /*47d0*/  MOV R8, RZ ;  /* 0x000000ff00087202 */ /* 0x000fe20000000f00 */
[----:B------:R-:W4:Y:S01]  /*47e0*/  LDCU UR36, c[0x0][0x370] ;  /* 0x00006e00ff2477ac */ /* 0x000f220008000800 */
[----:B------:R-:W-:Y:S01]  /*47f0*/  HFMA2 R3, -RZ, RZ, 0, 0.0078125 ;  /* 0x00002000ff037431 */ /* 0x000fe200000001ff */
[----:B------:R-:W1:Y:S03]  /*4800*/  LDCU.128 UR32, c[0x0][0xb10] ;  /* 0x00016200ff2077ac */ /* 0x000e660008000c00 */
[----:B------:R-:W4:Y:S01]  /*4810*/  LDC.64 R10, c[0x0][0x348] ;  /* 0x0000d200ff0a7b82 */ /* 0x000f220000000a00 */
[----:B------:R-:W1:Y:S01]  /*4820*/  LDCU UR29, c[0x0][0x374] ;  /* 0x00006e80ff1d77ac */ /* 0x000e620008000800 */
[----:B------:R-:W4:Y:S01]  /*4830*/  LDCU.64 UR26, c[0x0][0x890] ;  /* 0x00011200ff1a77ac */ /* 0x000f220008000a00 */
[----:B------:R-:W4:Y:S01]  /*4840*/  LDCU UR18, c[0x0][0xb0c] ;  /* 0x00016180ff1277ac */ /* 0x000f220008000800 */
[----:B--2---:R-:W-:Y:S01]  /*4850*/  UISETP.NE.U32.AND UP0, UPT, UR4, URZ, UPT ;  /* 0x000000ff0400728c */ /* 0x004fe2000bf05070 */
[----:B------:R-:W2:Y:S01]  /*4860*/  LDCU UR46, c[0x0][0xb20] ;  /* 0x00016400ff2e77ac */ /* 0x000ea20008000800 */
[----:B------:R-:W2:Y:S01]  /*4870*/  LDCU UR4, c[0x0][0xb30] ;  /* 0x00016600ff0477ac */ /* 0x000ea20008000800 */
[----:B------:R-:W2:Y:S01]  /*4880*/  LDCU.128 UR40, c[0x0][0x980] ;  /* 0x00013000ff2877ac */ /* 0x000ea20008000c00 */
[----:B------:R-:W-:Y:S01]  /*4890*/  UMOV UR24, 0x400 ;  /* 0x0000040000187882 */ /* 0x000fe20000000000 */
[----:B-1----:R-:W-:-:S02]  /*48a0*/  UIMAD.WIDE.U32 UR8, UR29, UR35, URZ ;  /* 0x000000231d0872a5 */ /* 0x002fc4000f8e00ff */
[----:B---3--:R-:W-:Y:S02]  /*48b0*/  ULEA UR24, UR6, UR24, 0x18 ;  /* 0x0000001806187291 */ /* 0x008fe4000f8ec0ff */
[----:B----4-:R-:W-:Y:S02]  /*48c0*/  UIMAD.WIDE.U32 UR6, UR36, UR32, URZ ;  /* 0x00000020240672a5 */ /* 0x010fe4000f8e00ff */
[----:B------:R-:W-:Y:S02]  /*48d0*/  UISETP.NE.AND.EX UP5, UPT, UR5, URZ, UPT, UP0 ;  /* 0x000000ff0500728c */ /* 0x000fe4000bfa5300 */
[----:B------:R-:W-:Y:S02]  /*48e0*/  UISETP.NE.U32.AND UP6, UPT, UR26, URZ, UPT ;  /* 0x000000ff1a00728c */ /* 0x000fe4000bfc5070 */
[----:B------:R-:W-:Y:S02]  /*48f0*/  UIADD3 UR37, UPT, UPT, UR24, 0xe8, URZ ;  /* 0x000000e818257890 */ /* 0x000fe4000fffe0ff */
[----:B------:R-:W-:-:S02]  /*4900*/  UISETP.NE.AND UP0, UPT, UR39, 0x1, UPT ;  /* 0x000000012700788c */ /* 0x000fc4000bf05270 */
[----:B------:R-:W-:Y:S01]  /*4910*/  UISETP.NE.AND UP0, UPT, UR18, 0x1, UPT ;  /* 0x000000011200788c */ /* 0x000fe2000bf05270 */
[----:B------:R-:W-:Y:S01]  /*4920*/  UMOV UR6, UR7 ;  /* 0x0000000700067c82 */ /* 0x000fe20008000000 */
[----:B------:R-:W-:Y:S01]  /*4930*/  UMOV UR38, UR9 ;  /* 0x0000000900267c82 */ /* 0x000fe20008000000 */
[----:B------:R-:W-:Y:S02]  /*4940*/  UISETP.GE.AND UP2, UPT, UR39, 0x1, UPT ;  /* 0x000000012700788c */ /* 0x000fe4000bf46270 */
[----:B------:R-:W-:Y:S01]  /*4950*/  UISETP.NE.AND UP0, UPT, UR34, 0x1, UPT ;  /* 0x000000012200788c */ /* 0x000fe2000bf05270 */
[----:B------:R-:W-:Y:S01]  /*4960*/  UMOV UR25, URZ ;  /* 0x000000ff00197c82 */ /* 0x000fe20008000000 */
[----:B------:R-:W-:Y:S01]  /*4970*/  UPLOP3.LUT UP4, UPT, UPT, UPT, UPT, 0x40, 0x4 ;  /* 0x000000000004789c */ /* 0x000fe20003f8e870 */
[----:B------:R-:W1:Y:S01]  /*4980*/  LDCU.64 UR16, c[0x0][0xb28] ;  /* 0x00016500ff1077ac */ /* 0x000e620008000a00 */
[----:B------:R-:W3:Y:S01]  /*4990*/  LDCU.64 UR30, c[0x0][0x990] ;  /* 0x00013200ff1e77ac */ /* 0x000ee20008000a00 */
[----:B------:R-:W-:-:S02]  /*49a0*/  UISETP.NE.AND.EX UP6, UPT, UR27, URZ, UPT, UP6 ;  /* 0x000000ff1b00728c */ /* 0x000fc4000bfc5360 */
[----:B------:R-:W-:Y:S02]  /*49b0*/  UPRMT UR37, URZ, 0x654, UR37 ;  /* 0x00000654ff257896 */ /* 0x000fe40008000025 */
[----:B------:R-:W-:Y:S02]  /*49c0*/  USHF.R.U32.HI UR44, URZ, UR33, UR6 ;  /* 0x00000021ff2c7299 */ /* 0x000fe40008011606 */
[----:B--2---:R-:W-:Y:S02]  /*49d0*/  USHF.R.U32.HI UR38, URZ, UR46, UR38 ;  /* 0x0000002eff267299 */ /* 0x004fe40008011626 */
[----:B------:R-:W-:Y:S02]  /*49e0*/  UISETP.NE.AND UP3, UPT, UR4, 0x1, UPT ;  /* 0x000000010400788c */ /* 0x000fe4000bf65270 */
[----:B------:R-:W-:Y:S02]  /*49f0*/  UISETP.NE.AND UP2, UPT, UR40, 0x1, UPT ;  /* 0x000000012800788c */ /* 0x000fe4000bf45270 */
[----:B------:R-:W-:-:S11]  /*4a00*/  UISETP.NE.AND UP0, UPT, UR43, 0x1, UPT ;  /* 0x000000012b00788c */ /* 0x000fd6000bf05270 */
.L_x_94:
[----:B------:R-:W-:Y:S04]  /*4a10*/  SHF.L.U32 R5, R8, 0x1f, RZ ;  /* 0x0000001f08057819 */ /* 0x000fe800000006ff */
[----:B--2---:R-:W2:Y:S02]  /*4a20*/  SYNCS.PHASECHK.TRANS64.TRYWAIT P0, [UR24+0xe0], R5 ;  /* 0x0000e005ff0075a7 */ /* 0x004ea40008001118 */
[----:B--2---:R-:W-:Y:S05]  /*4a30*/  @!P0 BRA `(.L_x_86) ;  /* 0x0000004400b48947 */ /* 0x004fea0003800000 */
.L_x_171:
[----:B--2---:R-:W2:Y:S01]  /*4a40*/  LDS.128 R4, [UR24+0x120] ;  /* 0x00012018ff047984 */ /* 0x004ea20008000c00 */
[----:B------:R-:W-:Y:S01]  /*4a50*/  UISETP.GE.AND UP0, UPT, UR39, 0x1, UPT ;  /* 0x000000012700788c */ /* 0x000fe2000bf06270 */
[----:B------:R-:W-:Y:S01]  /*4a60*/  @!PT LDS RZ, [RZ] ;  /* 0x00000000fffff984 */ /* 0x000fe20000000800 */
[----:B------:R-:W-:Y:S01]  /*4a70*/  @!PT LDS RZ, [RZ] ;  /* 0x00000000fffff984 */ /* 0x000fe20000000800 */
[----:B------:R-:W-:Y:S01]  /*4a80*/  @!PT LDS RZ, [RZ] ;  /* 0x00000000fffff984 */ /* 0x000fe20000000800 */
[----:B------:R-:W-:Y:S01]  /*4a90*/  @!PT LDS RZ, [RZ] ;  /* 0x00000000fffff984 */ /* 0x000fe20000000800 */
[----:B------:R4:W-:Y:S06]  /*4aa0*/  MEMBAR.ALL.CTA ;  /* 0x0000000000007992 */ /* 0x0009ec0000008000 */
[----:B----4-:R-:W4:Y:S02]  /*4ab0*/  FENCE.VIEW.ASYNC.S ;  /* 0x00000000000073c6 */ /* 0x010f240000000000 */
[----:B----4-:R-:W-:Y:S01]  /*4ac0*/  SYNCS.ARRIVE.TRANS64.RED.A1T0 RZ, [UR37], RZ ;  /* 0x000000ffffff79a7 */ /* 0x010fe20008100425 */
[----:B--2---:R-:W-:Y:S11]  /*4ad0*/  LOP3.LUT P0, RZ, R6, 0x1, RZ, 0xc0, !PT ;  /* 0x0000000106ff7812 */ /* 0x004ff6000780c0ff */
[----:B------:R-:W-:Y:S02]  /*4ae0*/  @!UPT UIADD3 URZ, UPT, UPT, URZ, URZ, URZ ;  /* 0x000000fffffff290 */ /* 0x000fe4000fffe0ff */
[----:B------:R-:W-:Y:S01]  /*4af0*/  VOTEU.ANY UP2, P0 ;  /* 0x0000000000ff7886 */ /* 0x000fe20000040100 */
[----:B------:R-:W-:Y:S11]  /*4b00*/  PLOP3.LUT P0, PT, PT, PT, UP2, 0x80, 0x8 ;  /* 0x000000000008781c */ /* 0x000ff60003f0f028 */
[----:B------:R-:W-:Y:S02]  /*4b10*/  @!UPT UIADD3 URZ, UPT, UPT, URZ, URZ, URZ ;  /* 0x000000fffffff290 */ /* 0x000fe4000fffe0ff */
[----:B------:R-:W-:Y:S02]  /*4b20*/  @P0 MOV R2, R4 ;  /* 0x0000000400020202 */ /* 0x000fe40000000f00 */
[----:B------:R-:W-:Y:S02]  /*4b30*/  @P0 LOP3.LUT R0, R5, 0xffff, RZ, 0xc0, !PT ;  /* 0x0000ffff05000812 */ /* 0x000fe400078ec0ff */
[----:B------:R-:W-:Y:S02]  /*4b40*/  @P0 R2UR UR5, R2 ;  /* 0x00000000020502ca */ /* 0x000fe400000e0000 */
[----:B------:R-:W-:Y:S11]  /*4b50*/  @P0 R2UR UR4, R0 ;  /* 0x00000000000402ca */ /* 0x000ff600000e0000 */
[----:B------:R-:W-:Y:S02]  /*4b60*/  @UP2 UMOV UR15, UR5 ;  /* 0x00000005000f2c82 */ /* 0x000fe40008000000 */
[----:B------:R-:W-:Y:S01]  /*4b70*/  @UP2 UMOV UR14, UR4 ;  /* 0x00000004000e2c82 */ /* 0x000fe20008000000 */
[----:B------:R-:W-:Y:S05]  /*4b80*/  BRA.U !UP0, `(.L_x_87) ;  /* 0x0000000108c07547 */ /* 0x000fea000b800000 */
[----:B------:R-:W-:Y:S02]  /*4b90*/  UIMAD.WIDE.U32 UR8, UR14, UR35, URZ ;  /* 0x000000230e0872a5 */ /* 0x000fe4000f8e00ff */
[----:B------:R-:W-:Y:S02]  /*4ba0*/  UP2UR UR19, UPR, URZ, 0x4 ;  /* 0x00000004ff137883 */ /* 0x000fe40008000000 */
[----:B------:R-:W-:Y:S02]  /*4bb0*/  UISETP.NE.AND UP2, UPT, UR34, 0x1, UPT ;  /* 0x000000012200788c */ /* 0x000fe4000bf45270 */
[----:B------:R-:W-:Y:S02]  /*4bc0*/  UIMAD.WIDE.U32 UR10, UR15, UR32, URZ ;  /* 0x000000200f0a72a5 */ /* 0x000fe4000f8e00ff */
[----:B------:R-:W-:Y:S02]  /*4bd0*/  USEL UR4, UR29, UR38, !UP2 ;  /* 0x000000261d047287 */ /* 0x000fe4000d000000 */
[----:B------:R-:W-:Y:S02]  /*4be0*/  UISETP.NE.AND UP0, UPT, UR18, 0x1, UPT ;  /* 0x000000011200788c */ /* 0x000fe4000bf05270 */
[----:B------:R-:W-:Y:S02]  /*4bf0*/  UP2UR UR22, UPR, URZ, 0x2 ;  /* 0x00000002ff167883 */ /* 0x000fe40008000000 */
[----:B------:R-:W-:Y:S02]  /*4c00*/  UISETP.NE.AND UP1, UPT, UR39, 0x1, UPT ;  /* 0x000000012700788c */ /* 0x000fe4000bf25270 */
[----:B-1----:R-:W-:Y:S02]  /*4c10*/  UIMAD.WIDE.U32 UR12, UR4, UR16, URZ ;  /* 0x00000010040c72a5 */ /* 0x002fe4000f8e00ff */
[----:B------:R-:W-:Y:S01]  /*4c20*/  USEL UR7, UR36, UR44, !UP0 ;  /* 0x0000002c24077287 */ /* 0x000fe2000c000000 */
[----:B------:R-:W-:Y:S02]  /*4c30*/  UMOV UR5, UR9 ;  /* 0x0000000900057c82 */ /* 0x000fe40008000000 */
[----:B------:R-:W-:Y:S02]  /*4c40*/  USHF.R.U32.HI UR6, URZ, UR46, UR5 ;  /* 0x0000002eff067299 */ /* 0x000fe40008011605 */
[----:B------:R-:W-:Y:S02]  /*4c50*/  UIMAD.WIDE.U32 UR20, UR7, UR16, URZ ;  /* 0x00000010071472a5 */ /* 0x000fe4000f8e00ff */
[----:B------:R-:W-:Y:S02]  /*4c60*/  USEL UR6, UR14, UR6, !UP2 ;  /* 0x000000060e067287 */ /* 0x000fe4000d000000 */
[----:B------:R-:W-:Y:S01]  /*4c70*/  UISETP.NE.AND UP2, UPT, UR19, URZ, UPT ;  /* 0x000000ff1300728c */ /* 0x000fe2000bf45270 */
[----:B------:R-:W-:Y:S01]  /*4c80*/  UMOV UR5, UR11 ;  /* 0x0000000b00057c82 */ /* 0x000fe20008000000 */
[----:B------:R-:W-:Y:S02]  /*4c90*/  UIMAD.WIDE.U32 UR10, UR6, UR16, URZ ;  /* 0x00000010060a72a5 */ /* 0x000fe4000f8e00ff */
[----:B------:R-:W-:Y:S03]  /*4ca0*/  USHF.R.U32.HI UR8, URZ, UR33, UR5 ;  /* 0x00000021ff087299 */ /* 0x000fe60008011605 */
[----:B------:R-:W-:Y:S02]  /*4cb0*/  UMOV UR5, UR13 ;  /* 0x0000000d00057c82 */ /* 0x000fe40008000000 */
[----:B------:R-:W-:Y:S03]  /*4cc0*/  @UP1 USHF.R.U32.HI UR4, URZ, UR17, UR5 ;  /* 0x00000011ff041299 */ /* 0x000fe60008011605 */
[----:B------:R-:W-:Y:S01]  /*4cd0*/  UMOV UR5, UR21 ;  /* 0x0000001500057c82 */ /* 0x000fe20008000000 */
[----:B------:R-:W-:Y:S02]  /*4ce0*/  UIMAD UR4, UR39, UR4, URZ ;  /* 0x00000004270472a4 */ /* 0x000fe4000f8e02ff */
[----:B------:R-:W-:Y:S02]  /*4cf0*/  @UP1 USHF.R.U32.HI UR7, URZ, UR17, UR5 ;  /* 0x00000011ff071299 */ /* 0x000fe40008011605 */
[----:B------:R-:W-:Y:S02]  /*4d00*/  USEL UR5, UR15, UR8, !UP0 ;  /* 0x000000080f057287 */ /* 0x000fe4000c000000 */
[----:B------:R-:W-:Y:S02]  /*4d10*/  UIMAD UR8, UR39, UR7, URZ ;  /* 0x00000007270872a4 */ /* 0x000fe4000f8e02ff */
[----:B------:R-:W-:Y:S03]  /*4d20*/  UISETP.GE.AND UP0, UPT, UR6, UR4, UPT ;  /* 0x000000040600728c */ /* 0x000fe6000bf06270 */
[----:B------:R-:W-:Y:S01]  /*4d30*/  UMOV UR4, UR11 ;  /* 0x0000000b00047c82 */ /* 0x000fe20008000000 */
[----:B------:R-:W-:Y:S02]  /*4d40*/  UISETP.GE.OR UP0, UPT, UR5, UR8, UP0 ;  /* 0x000000080500728c */ /* 0x000fe40008706670 */
[----:B------:R-:W-:Y:S02]  /*4d50*/  USHF.R.U32.HI UR4, URZ, UR17, UR4 ;  /* 0x00000011ff047299 */ /* 0x000fe40008011604 */
[----:B------:R-:W-:Y:S02]  /*4d60*/  UIMAD.WIDE.U32 UR8, UR5, UR16, URZ ;  /* 0x00000010050872a5 */ /* 0x000fe4000f8e00ff */
[----:B------:R-:W-:Y:S04]  /*4d70*/  USEL UR10, UR6, UR4, !UP1 ;  /* 0x00000004060a7287 */ /* 0x000fe8000c800000 */
[----:B------:R-:W-:Y:S01]  /*4d80*/  UIADD3 UR11, UPT, UPT, -UR10, URZ, URZ ;  /* 0x000000ff0a0b7290 */ /* 0x000fe2000fffe1ff */
[----:B------:R-:W-:Y:S02]  /*4d90*/  @!UP0 UMOV UR4, UR9 ;  /* 0x0000000900048c82 */ /* 0x000fe40008000000 */
[----:B------:R-:W-:Y:S02]  /*4da0*/  @!UP0 USHF.R.U32.HI UR4, URZ, UR17, UR4 ;  /* 0x00000011ff048299 */ /* 0x000fe40008011604 */
[----:B------:R-:W-:Y:S02]  /*4db0*/  UIMAD UR8, UR39, UR11, UR6 ;  /* 0x0000000b270872a4 */ /* 0x000fe4000f8e0206 */
[----:B------:R-:W-:Y:S02]  /*4dc0*/  @!UP0 USEL UR4, UR5, UR4, !UP1 ;  /* 0x0000000405048287 */ /* 0x000fe4000c800000 */
[----:B------:R-:W-:Y:S02]  /*4dd0*/  UISETP.NE.AND UP1, UPT, UR22, URZ, UPT ;  /* 0x000000ff1600728c */ /* 0x000fe4000bf25270 */
[----:B------:R-:W-:Y:S02]  /*4de0*/  @!UP0 UIMAD UR8, UR7, UR8, UR4 ;  /* 0x00000008070882a4 */ /* 0x000fe4000f8e0204 */
[----:B------:R-:W-:Y:S02]  /*4df0*/  @!UP0 UIADD3 UR9, UPT, UPT, UR10, -UR4, URZ ;  /* 0x800000040a098290 */ /* 0x000fe4000fffe0ff */
[----:B------:R-:W-:Y:S02]  /*4e00*/  UIADD3 UR4, UPT, UPT, -UR5, URZ, URZ ;  /* 0x000000ff05047290 */ /* 0x000fe4000fffe1ff */
[----:B------:R-:W-:Y:S02]  /*4e10*/  UIADD3 UR7, UPT, UPT, -UR6, URZ, URZ ;  /* 0x000000ff06077290 */ /* 0x000fe4000fffe1ff */
[----:B------:R-:W-:Y:S02]  /*4e20*/  @!UP0 UIMAD UR6, UR9, UR39, UR5 ;  /* 0x00000027090682a4 */ /* 0x000fe4000f8e0205 */
[----:B------:R-:W-:Y:S02]  /*4e30*/  UIMAD UR15, UR18, UR4, UR15 ;  /* 0x00000004120f72a4 */ /* 0x000fe4000f8e020f */
[----:B------:R-:W-:Y:S01]  /*4e40*/  UIMAD UR4, UR34, UR7, UR14 ;  /* 0x00000007220472a4 */ /* 0x000fe2000f8e020e */
[----:B------:R-:W-:Y:S02]  /*4e50*/  @!UP0 UMOV UR5, UR8 ;  /* 0x0000000800058c82 */ /* 0x000fe40008000000 */
[----:B------:R-:W-:Y:S02]  /*4e60*/  UIMAD UR15, UR5, UR18, UR15 ;  /* 0x00000012050f72a4 */ /* 0x000fe4000f8e020f */
[----:B------:R-:W-:Y:S11]  /*4e70*/  UIMAD UR14, UR6, UR34, UR4 ;  /* 0x00000022060e72a4 */ /* 0x000ff6000f8e0204 */
[----:B------:R-:W-:Y:S01]  /*4e80*/  @!UPT UIADD3 URZ, UPT, UPT, URZ, URZ, URZ ;  /* 0x000000fffffff290 */ /* 0x000fe2000fffe0ff */
.L_x_87:
[----:B------:R-:W2:Y:S01]  /*4e90*/  @!UP3 LDCU.128 UR20, c[0x0][0xb10] ;  /* 0x00016200ff14b7ac */ /* 0x000ea20008000c00 */
[----:B------:R-:W-:Y:S04]  /*4ea0*/  ISETP.NE.U32.AND P1, PT, RZ, UR26, PT ;  /* 0x0000001aff007c0c */ /* 0x000fe8000bf25070 */
[----:B------:R-:W-:Y:S01]  /*4eb0*/  ISETP.NE.AND.EX P1, PT, RZ, UR27, PT, P1 ;  /* 0x0000001bff007c0c */ /* 0x000fe2000bf25310 */
[----:B------:R-:W4:Y:S01]  /*4ec0*/  @!UP3 LDCU UR5, c[0x0][0xb0c] ;  /* 0x00016180ff05b7ac */ /* 0x000f220008000800 */
[----:B------:R-:W-:Y:S02]  /*4ed0*/  USHF.L.U32 UR10, UR28, 0x6, URZ ;  /* 0x000000061c0a7899 */ /* 0x000fe400080006ff */
[----:B--2---:R-:W-:Y:S07]  /*4ee0*/  UIMAD.WIDE.U32 UR6, UR15, UR20, URZ ;  /* 0x000000140f0672a5 */ /* 0x004fee000f8e00ff */
[----:B------:R-:W-:Y:S01]  /*4ef0*/  @!UP3 UMOV UR4, UR7 ;  /* 0x000000070004bc82 */ /* 0x000fe20008000000 */
[----:B----4-:R-:W-:Y:S02]  /*4f00*/  @!UP3 UISETP.NE.AND UP0, UPT, UR5, 0x1, UPT ;  /* 0x000000010500b88c */ /* 0x010fe4000bf05270 */
[----:B------:R-:W-:Y:S02]  /*4f10*/  @!UP3 USHF.R.U32.HI UR4, URZ, UR21, UR4 ;  /* 0x00000015ff04b299 */ /* 0x000fe40008011604 */
[----:B------:R-:W-:Y:S02]  /*4f20*/  UIMAD.WIDE.U32 UR6, UR14, UR23, URZ ;  /* 0x000000170e0672a5 */ /* 0x000fe4000f8e00ff */
[----:B------:R-:W-:Y:S02]  /*4f30*/  @!UP3 USEL UR8, UR15, UR4, !UP0 ;  /* 0x000000040f08b287 */ /* 0x000fe4000c000000 */
[----:B------:R-:W-:Y:S03]  /*4f40*/  @!UP3 UISETP.NE.AND UP0, UPT, UR22, 0x1, UPT ;  /* 0x000000011600b88c */ /* 0x000fe6000bf05270 */
[----:B------:R-:W-:Y:S02]  /*4f50*/  @!UP3 UMOV UR6, UR7 ;  /* 0x000000070006bc82 */ /* 0x000fe40008000000 */
[----:B------:R-:W2:Y:S02]  /*4f60*/  @!UP3 LDCU UR4, c[0x0][0xb20] ;  /* 0x00016400ff04b7ac */ /* 0x000ea40008000800 */
[----:B--2---:R-:W-:Y:S04]  /*4f70*/  @!UP3 USHF.R.U32.HI UR6, URZ, UR4, UR6 ;  /* 0x00000004ff06b299 */ /* 0x004fe80008011606 */
[----:B------:R-:W-:Y:S04]  /*4f80*/  @!UP3 USEL UR6, UR14, UR6, !UP0 ;  /* 0x000000060e06b287 */ /* 0x000fe8000c000000 */
[----:B------:R-:W-:Y:S02]  /*4f90*/  @!UP3 UIADD3 UR4, UPT, UPT, -UR8, UR6, URZ ;  /* 0x000000060804b290 */ /* 0x000fe4000fffe1ff */
[----:B------:R-:W-:Y:S02]  /*4fa0*/  @!UP3 UIADD3 UR6, UPT, UPT, UR8, -UR6, URZ ;  /* 0x800000060806b290 */ /* 0x000fe4000fffe0ff */
[----:B------:R-:W-:Y:S02]  /*4fb0*/  @!UP3 UIMAD UR15, UR4, UR5, UR15 ;  /* 0x00000005040fb2a4 */ /* 0x000fe4000f8e020f */
[----:B------:R-:W-:Y:S01]  /*4fc0*/  @!UP3 UIMAD UR14, UR6, UR22, UR14 ;  /* 0x00000016060eb2a4 */ /* 0x000fe2000f8e020e */
[----:B------:R-:W-:Y:S11]  /*4fd0*/  BRA.U UP4, `(.L_x_88) ;  /* 0x0000000104107547 */ /* 0x000ff6000b800000 */
[----:B------:R-:W-:Y:S04]  /*4fe0*/  MOV R0, UR45 ;  /* 0x0000002d00007c02 */ /* 0x000fe80008000f00 */
[----:B------:R-:W-:Y:S04]  /*4ff0*/  SHF.L.U32 R13, R0, 0x1f, RZ ;  /* 0x0000001f000d7819 */ /* 0x000fe800000006ff */
[----:B------:R-:W2:Y:S02]  /*5000*/  SYNCS.PHASECHK.TRANS64.TRYWAIT P2, [UR24+0xd8], R13 ;  /* 0x0000d80dff0075a7 */ /* 0x000ea40008041118 */
[----:B--2---:R-:W-:Y:S05]  /*5010*/  @!P2 BRA `(.L_x_89) ;  /* 0x000000400054a947 */ /* 0x004fea0003800000 */
.L_x_88:
[----:B------:R-:W-:Y:S05]  /*5020*/  BRA.U !UP6, `(.L_x_90) ;  /* 0x000000010e387547 */ /* 0x000fea000b800000 */
[----:B------:R-:W-:Y:S01]  /*5030*/  UPLOP3.LUT UP1, UPT, UPT, UPT, UP5, 0x80, 0x8 ;  /* 0x000000000008789c */ /* 0x000fe20003f2f050 */
[----:B--2---:R-:W-:Y:S01]  /*5040*/  HFMA2 R0, -RZ, RZ, 0, 5.9604644775390625e-08 ;  /* 0x00000001ff007431 */ /* 0x004fe200000001ff */
[----:B------:R-:W2:Y:S01]  /*5050*/  LDCU.64 UR8, c[0x0][0x358] ;  /* 0x00006b00ff0877ac */ /* 0x000ea20008000a00 */
[----:B------:R-:W-:Y:S03]  /*5060*/  IMAD.MOV.U32 R87, RZ, RZ, 0x1 ;  /* 0x00000001ff577424 */ /* 0x000fe600078e00ff */
[----:B------:R-:W-:Y:S05]  /*5070*/  PLOP3.LUT P2, PT, PT, PT, UP1, 0x80, 0x8 ;  /* 0x000000000008781c */ /* 0x000fea0003f4f018 */
[----:B------:R-:W4:Y:S01]  /*5080*/  @UP1 LDCU.64 UR4, c[0x0][0x888] ;  /* 0x00011100ff0417ac */ /* 0x000f220008000a00 */
[----:B------:R-:W-:Y:S07]  /*5090*/  @UP1 UIMAD UR6, UR53, UR26, URZ ;  /* 0x0000001a350612a4 */ /* 0x000fee000f8e02ff */
[----:B------:R-:W-:Y:S01]  /*50a0*/  @!P2 PRMT R87, R0, 0x7610, R87 ;  /* 0x000076100057a816 */ /* 0x000fe20000000057 */
[----:B----4-:R-:W-:Y:S06]  /*50b0*/  @UP1 UIMAD.WIDE UR4, UR6, 0x4, UR4 ;  /* 0x00000004060418a5 */ /* 0x010fec000f8e0204 */
[----:B------:R-:W-:Y:S01]  /*50c0*/  IMAD.U32 R12, RZ, RZ, UR4 ;  /* 0x00000004ff0c7e24 */ /* 0x000fe2000f8e00ff */
[----:B------:R-:W-:Y:S04]  /*50d0*/  MOV R13, UR5 ;  /* 0x00000005000d7c02 */ /* 0x000fe80008000f00 */
[----:B------:R-:W4:Y:S01]  /*50e0*/  @!UP1 LDCU UR4, c[0x0][0x880] ;  /* 0x00011000ff0497ac */ /* 0x000f220008000800 */
[----:B--2--5:R2:W5:Y:S02]  /*50f0*/  @P2 LDG.E R41, desc[UR8][R12.64] ;  /* 0x000000080c292981 */ /* 0x024564000c1e1900 */
[----:B--2-4-:R-:W-:Y:S07]  /*5100*/  @!P2 IMAD.U32 R41, RZ, RZ, UR4 ;  /* 0x00000004ff29ae24 */ /* 0x014fee000f8e00ff */
.L_x_90:
[----:B-----5:R-:W-:Y:S01]  /*5110*/  @!P1 FSETP.EQ.AND P3, PT, R41, RZ, PT ;  /* 0x000000ff2900920b */ /* 0x020fe20003f62000 */
[----:B------:R-:W-:Y:S01]  /*5120*/  @!UPT UIADD3 URZ, UPT, UPT, URZ, URZ, URZ ;  /* 0x000000fffffff290 */ /* 0x000fe2000fffe0ff */
[----:B------:R-:W-:Y:S11]  /*5130*/  @!P1 BRA `(.L_x_91) ;  /* 0x0000000000149947 */ /* 0x000ff60003800000 */
[----:B------:R-:W-:Y:S02]  /*5140*/  LOP3.LUT P1, RZ, R87, 0xff, RZ, 0xc0, !PT ;  /* 0x000000ff57ff7812 */ /* 0x000fe4000782c0ff */
[----:B------:R-:W-:Y:S04]  /*5150*/  PLOP3.LUT P3, PT, PT, PT, UP1, 0x80, 0x8 ;  /* 0x000000000008781c */ /* 0x000fe80003f6f018 */
[----:B------:R-:W-:Y:S07]  /*5160*/  PLOP3.LUT P3, PT, P3, PT, PT, 0x8, 0x80 ;  /* 0x000000000080781c */ /* 0x000fee0001f6e170 */
[----:B------:R-:W-:Y:S11]  /*5170*/  @P1 FSETP.EQ.AND P3, PT, R41, RZ, PT ;  /* 0x000000ff2900120b */ /* 0x000ff60003f62000 */
[----:B------:R-:W-:Y:S02]  /*5180*/  @!UPT UIADD3 URZ, UPT, UPT, URZ, URZ, URZ ;  /* 0x000000fffffff290 */ /* 0x000fe4000fffe0ff */
.L_x_91:
[----:B------:R-:W-:Y:S01]  /*5190*/  ULEA UR4, UR25, UR24, 0x3 ;  /* 0x0000001819047291 */ /* 0x000fe2000f8e18ff */
[----:B--2---:R-:W-:Y:S01]  /*51a0*/  SHF.L.U32 R13, R9, 0x1f, RZ ;  /* 0x0000001f090d7819 */ /* 0x004fe200000006ff */
[----:B------:R-:W-:Y:S02]  /*51b0*/  USHF.L.U32 UR11, UR52, 0x7, URZ ;  /* 0x00000007340b7899 */ /* 0x000fe400080006ff */
[----:B------:R-:W-:Y:S02]  /*51c0*/  UISETP.NE.AND UP0, UPT, UR40, 0x1, UPT ;  /* 0x000000012800788c */ /* 0x000fe4000bf05270 */
[----:B------:R-:W-:Y:S01]  /*51d0*/  UIMAD.WIDE.U32 UR6, UR11, UR41, URZ ;  /* 0x000000290b0672a5 */ /* 0x000fe2000f8e00ff */
[----:B------:R-:W-:Y:S02]  /*51e0*/  ELECT P2, URZ, PT ;  /* 0x0000000000ff782f */ /* 0x000fe40003840000 */
[----:B------:R-:W2:Y:S02]  /*51f0*/  SYNCS.PHASECHK.TRANS64.TRYWAIT P1, [UR4+0xb8], R13 ;  /* 0x0000b80dff0075a7 */ /* 0x000ea40008021104 */
[----:B------:R-:W-:Y:S02]  /*5200*/  PLOP3.LUT P2, PT, P3, P2, PT, 0xf2, 0x2f ;  /* 0x00000000002f781c */ /* 0x000fe40001f45e72 */
[----:B------:R-:W-:Y:S02]  /*5210*/  UMOV UR5, UR7 ;  /* 0x0000000700057c82 */ /* 0x000fe40008000000 */
[----:B------:R-:W-:Y:S04]  /*5220*/  USHF.R.U32.HI UR5, URZ, UR42, UR5 ;  /* 0x0000002aff057299 */ /* 0x000fe80008011605 */
[----:B------:R-:W-:Y:S02]  /*5230*/  USEL UR12, UR11, UR5, !UP0 ;  /* 0x000000050b0c7287 */ /* 0x000fe4000c000000 */
[----:B------:R-:W-:Y:S02]  /*5240*/  UISETP.NE.AND UP0, UPT, UR43, 0x1, UPT ;  /* 0x000000012b00788c */ /* 0x000fe4000bf05270 */
[----:B---3--:R-:W-:Y:S07]  /*5250*/  UIMAD.WIDE.U32 UR6, UR12, UR30, URZ ;  /* 0x0000001e0c0672a5 */ /* 0x008fee000f8e00ff */
[----:B------:R-:W-:Y:S02]  /*5260*/  UMOV UR5, UR7 ;  /* 0x0000000700057c82 */ /* 0x000fe40008000000 */
[----:B------:R-:W-:Y:S04]  /*5270*/  USHF.R.U32.HI UR5, URZ, UR31, UR5 ;  /* 0x0000001fff057299 */ /* 0x000fe80008011605 */
[----:B------:R-:W-:Y:S02]  /*5280*/  USEL UR13, UR12, UR5, !UP0 ;  /* 0x000000050c0d7287 */ /* 0x000fe4000c000000 */
[----:B------:R-:W-:Y:S02]  /*5290*/  UIADD3 UR5, UPT, UPT, -UR12, URZ, URZ ;  /* 0x000000ff0c057290 */ /* 0x000fe4000fffe1ff */
[----:B------:R-:W-:Y:S02]  /*52a0*/  UIADD3 UR6, UPT, UPT, -UR13, URZ, URZ ;  /* 0x000000ff0d067290 */ /* 0x000fe4000fffe1ff */
[----:B------:R-:W-:Y:S02]  /*52b0*/  UIMAD UR11, UR40, UR5, UR11 ;  /* 0x00000005280b72a4 */ /* 0x000fe4000f8e020b */
[----:B------:R-:W-:Y:S01]  /*52c0*/  UIMAD UR12, UR43, UR6, UR12 ;  /* 0x000000062b0c72a4 */ /* 0x000fe2000f8e020c */
[----:B--2---:R-:W-:Y:S11]  /*52d0*/  @!P1 BRA `(.L_x_92) ;  /* 0x0000003c00bc9947 */ /* 0x004ff60003800000 */
.L_x_174:
[----:B------:R-:W3:Y:S01]  /*52e0*/  S2UR UR23, SR_CgaCtaId ;  /* 0x00000000001779c3 */ /* 0x000ee20000008800 */
[----:B------:R-:W-:Y:S01]  /*52f0*/  VOTEU.ALL UP0, P2 ;  /* 0x0000000000ff7886 */ /* 0x000fe20001000000 */
[----:B------:R-:W-:Y:S01]  /*5300*/  @!P2 IADD3 R2, P1, PT, R10, 0x580, RZ ;  /* 0x000005800a02a810 */ /* 0x000fe20007f3e0ff */
[----:B------:R-:W-:Y:S01]  /*5310*/  UIADD3 UR9, UPT, UPT, UR4, 0xa0, URZ ;  /* 0x000000a004097890 */ /* 0x000fe2000fffe0ff */
[----:B------:R-:W-:Y:S02]  /*5320*/  @P0 SHF.R.U32.HI R4, RZ, 0x10, R5 ;  /* 0x00000010ff040819 */ /* 0x000fe40000011605 */
[----:B------:R-:W-:Y:S01]  /*5330*/  @!UP0 ULEA UR5, UR25, UR24, 0xd ;  /* 0x0000001819058291 */ /* 0x000fe2000f8e68ff */
[----:B--2---:R-:W-:Y:S01]  /*5340*/  @!P2 IMAD.X R0, RZ, RZ, R11, P1 ;  /* 0x000000ffff00a224 */ /* 0x004fe200008e060b */
[----:B------:R-:W-:Y:S01]  /*5350*/  @!P2 R2UR UR7, R2 ;  /* 0x000000000207a2ca */ /* 0x000fe200000e0000 */
[----:B------:R-:W-:Y:S01]  /*5360*/  @!UP0 UPRMT UR6, URZ, 0x40, URZ ;  /* 0x00000040ff068896 */ /* 0x000fe200080000ff */
[----:B------:R-:W-:Y:S01]  /*5370*/  @P0 R2UR UR53, R4 ;  /* 0x00000000043502ca */ /* 0x000fe200000e0000 */
[----:B------:R-:W-:Y:S02]  /*5380*/  @!UP0 UIADD3 UR8, UPT, UPT, UR5, 0x200, URZ ;  /* 0x0000020005088890 */ /* 0x000fe4000fffe0ff */
[----:B------:R-:W-:Y:S01]  /*5390*/  @!P2 R2UR UR5, R0 ;  /* 0x000000000005a2ca */ /* 0x000fe200000e0000 */
[----:B------:R-:W-:Y:S01]  /*53a0*/  @!UP0 UPRMT UR19, UR6, 0x5410, URZ ;  /* 0x0000541006138896 */ /* 0x000fe200080000ff */
[----:B------:R-:W-:Y:S01]  /*53b0*/  @!P2 IMAD.MOV.U32 R0, RZ, RZ, 0x2000 ;  /* 0x00002000ff00a424 */ /* 0x000fe200078e00ff */
[----:B------:R-:W-:Y:S04]  /*53c0*/  UIADD3 UR6, UPT, UPT, UR25, 0x1, URZ ;  /* 0x0000000119067890 */ /* 0x000fe8000fffe0ff */
[----:B------:R-:W-:Y:S01]  /*53d0*/  UISETP.NE.AND UP0, UPT, UR6, 0x3, UPT ;  /* 0x000000030600788c */ /* 0x000fe2000bf05270 */
[----:B------:R-:W-:Y:S03]  /*53e0*/  IMAD.U32 R14, RZ, RZ, UR7 ;  /* 0x00000007ff0e7e24 */ /* 0x000fe6000f8e00ff */
[----:B------:R-:W-:Y:S02]  /*53f0*/  USEL UR6, UR6, URZ, UP0 ;  /* 0x000000ff06067287 */ /* 0x000fe40008000000 */
[----:B------:R-:W-:Y:S01]  /*5400*/  IMAD.U32 R15, RZ, RZ, UR5 ;  /* 0x00000005ff0f7e24 */ /* 0x000fe2000f8e00ff */
[----:B------:R-:W-:Y:S01]  /*5410*/  @!P2 R2UR UR20, R14 ;  /* 0x000000000e14a2ca */ /* 0x000fe200000e0000 */
[----:B------:R-:W-:Y:S02]  /*5420*/  USEL UR22, URZ, 0x1, UP0 ;  /* 0x00000001ff167887 */ /* 0x000fe40008000000 */
[----:B------:R-:W-:Y:S01]  /*5430*/  VOTEU.ALL UP0, P2 ;  /* 0x0000000000ff7886 */ /* 0x000fe20001000000 */
[----:B------:R-:W-:Y:S01]  /*5440*/  @!P2 R2UR UR21, R15 ;  /* 0x000000000f15a2ca */ /* 0x000fe200000e0000 */
[----:B---3--:R-:W-:Y:S02]  /*5450*/  UPRMT UR7, UR23, 0x654, UR9 ;  /* 0x0000065417077896 */ /* 0x008fe40008000009 */
[----:B------:R-:W-:Y:S01]  /*5460*/  ULEA UR5, UR6, UR24, 0x3 ;  /* 0x0000001806057291 */ /* 0x000fe2000f8e18ff */
[----:B------:R-:W-:Y:S04]  /*5470*/  LOP3.LUT R9, R9, UR22, RZ, 0x3c, !PT ;  /* 0x0000001609097c12 */ /* 0x000fe8000f8e3cff */
[----:B------:R-:W-:Y:S05]  /*5480*/  SHF.L.U32 R12, R9, 0x1f, RZ ;  /* 0x0000001f090c7819 */ /* 0x000fea00000006ff */
[----:B------:R2:W-:Y:S01]  /*5490*/  @!UP0 UTMALDG.4D.IM2COL [UR8], [UR20], UR19 ;  /* 0x00000008140083b4 */ /* 0x0005e20008058013 */
[----:B------:R2:W-:Y:S01]  /*54a0*/  @!P2 SYNCS.ARRIVE.TRANS64.RED.A0TR RZ, [UR4+0xa0], R0 ;  /* 0x0000a000ffffa9a7 */ /* 0x0005e20008300404 */
[----:B------:R-:W-:Y:S01]  /*54b0*/  SYNCS.ARRIVE.TRANS64.RED.A1T0 RZ, [UR7], RZ ;  /* 0x000000ffffff79a7 */ /* 0x000fe20008100407 */
[----:B------:R-:W3:Y:S02]  /*54c0*/  SYNCS.PHASECHK.TRANS64.TRYWAIT P1, [UR5+0xb8], R12 ;  /* 0x0000b80cff0075a7 */ /* 0x000ee40008021105 */
[----:B--23--:R-:W-:Y:S05]  /*54d0*/  @!P1 BRA `(.L_x_93) ;  /* 0x0000003c00549947 */ /* 0x00cfea0003800000 */
.L_x_176:
[----:B------:R-:W3:Y:S01]  /*54e0*/  S2UR UR23, SR_CgaCtaId ;  /* 0x00000000001779c3 */ /* 0x000ee20000008800 */
[----:B------:R-:W-:Y:S01]  /*54f0*/  UIADD3 UR9, UPT, UPT, UR5, 0xa0, URZ ;  /* 0x000000a005097890 */ /* 0x000fe2000fffe0ff */
[----:B------:R-:W-:Y:S01]  /*5500*/  @!P2 IADD3 R2, P0, PT, R10, 0x580, RZ ;  /* 0x000005800a02a810 */ /* 0x000fe20007f1e0ff */
[----:B------:R-:W-:Y:S01]  /*5510*/  UPLOP3.LUT UP4, UPT, UPT, UPT, UPT, 0x80, 0x8 ;  /* 0x000000000008789c */ /* 0x000fe20003f8f070 */
[----:B------:R-:W-:Y:S01]  /*5520*/  R2UR UR22, R93 ;  /* 0x000000005d1672ca */ /* 0x000fe200000e0000 */
[----:B------:R-:W-:Y:S01]  /*5530*/  VOTEU.ALL UP0, P2 ;  /* 0x0000000000ff7886 */ /* 0x000fe20001000000 */
[----:B------:R-:W-:Y:S01]  /*5540*/  R2UR UR21, R94 ;  /* 0x000000005e1572ca */ /* 0x000fe200000e0000 */
[----:B------:R-:W-:Y:S01]  /*5550*/  @!P2 IMAD.X R0, RZ, RZ, R11, P0 ;  /* 0x000000ffff00a224 */ /* 0x000fe200000e060b */
[----:B------:R-:W-:Y:S02]  /*5560*/  LOP3.LUT R8, R8, 0x1, RZ, 0x3c, !PT ;  /* 0x0000000108087812 */ /* 0x000fe400078e3cff */
[----:B------:R-:W-:Y:S02]  /*5570*/  @!UP0 UPRMT UR7, URZ, 0x40, URZ ;  /* 0x00000040ff078896 */ /* 0x000fe400080000ff */
[----:B------:R-:W-:Y:S02]  /*5580*/  @!UP0 ULEA UR4, UR6, UR24, 0xd ;  /* 0x0000001806048291 */ /* 0x000fe4000f8e68ff */
[----:B------:R-:W-:Y:S02]  /*5590*/  UIADD3 UR6, UPT, UPT, UR6, 0x1, URZ ;  /* 0x0000000106067890 */ /* 0x000fe4000fffe0ff */
[----:B------:R-:W-:Y:S02]  /*55a0*/  @!UP0 UIADD3 UR10, UPT, UPT, UR10, 0x20, URZ ;  /* 0x000000200a0a8890 */ /* 0x000fe4000fffe0ff */
[----:B------:R-:W-:Y:S01]  /*55b0*/  @!UP0 UIADD3 UR8, UPT, UPT, UR4, 0x200, URZ ;  /* 0x0000020004088890 */ /* 0x000fe2000fffe0ff */
[----:B------:R-:W-:Y:S01]  /*55c0*/  @!P2 R2UR UR4, R0 ;  /* 0x000000000004a2ca */ /* 0x000fe200000e0000 */
[----:B------:R-:W-:Y:S02]  /*55d0*/  @!UP0 UPRMT UR19, UR7, 0x5410, URZ ;  /* 0x0000541007138896 */ /* 0x000fe400080000ff */
[----:B------:R-:W-:Y:S02]  /*55e0*/  UISETP.NE.AND UP0, UPT, UR6, 0x3, UPT ;  /* 0x000000030600788c */ /* 0x000fe4000bf05270 */
[----:B------:R-:W-:Y:S02]  /*55f0*/  UIADD3 UR28, UPT, UPT, UR14, UR22, URZ ;  /* 0x000000160e1c7290 */ /* 0x000fe4000fffe0ff */
[----:B------:R-:W-:Y:S01]  /*5600*/  USEL UR25, UR6, URZ, UP0 ;  /* 0x000000ff06197287 */ /* 0x000fe20008000000 */
[----:B------:R-:W-:Y:S01]  /*5610*/  @!P2 R2UR UR6, R2 ;  /* 0x000000000206a2ca */ /* 0x000fe200000e0000 */
[----:B------:R-:W-:Y:S02]  /*5620*/  USEL UR20, URZ, 0x1, UP0 ;  /* 0x00000001ff147887 */ /* 0x000fe40008000000 */
[----:B------:R-:W-:Y:S01]  /*5630*/  VOTEU.ALL UP0, P2 ;  /* 0x0000000000ff7886 */ /* 0x000fe20001000000 */
[----:B------:R-:W-:Y:S01]  /*5640*/  UIADD3 UR52, UPT, UPT, UR15, UR21, URZ ;  /* 0x000000150f347290 */ /* 0x000fe2000fffe0ff */
[----:B--2---:R-:W-:Y:S01]  /*5650*/  IMAD.U32 R5, RZ, RZ, UR4 ;  /* 0x00000004ff057e24 */ /* 0x004fe2000f8e00ff */
[----:B---3--:R-:W-:Y:S01]  /*5660*/  UPRMT UR4, UR23, 0x654, UR9 ;  /* 0x0000065417047896 */ /* 0x008fe20008000009 */
[----:B------:R-:W-:Y:S03]  /*5670*/  LOP3.LUT R9, R9, UR20, RZ, 0x3c, !PT ;  /* 0x0000001409097c12 */ /* 0x000fe6000f8e3cff */
[----:B------:R-:W-:Y:S03]  /*5680*/  @!P2 R2UR UR7, R5 ;  /* 0x000000000507a2ca */ /* 0x000fe600000e0000 */
[----:B------:R-:W-:Y:S05]  /*5690*/  IMAD.U32 R4, RZ, RZ, UR6 ;  /* 0x00000006ff047e24 */ /* 0x000fea000f8e00ff */
[----:B------:R-:W-:Y:S11]  /*56a0*/  @!P2 R2UR UR6, R4 ;  /* 0x000000000406a2ca */ /* 0x000ff600000e0000 */
[----:B------:R-:W-:Y:S02]  /*56b0*/  @!UPT UIADD3 URZ, UPT, UPT, URZ, URZ, URZ ;  /* 0x000000fffffff290 */ /* 0x000fe4000fffe0ff */
[----:B------:R2:W-:Y:S01]  /*56c0*/  @!UP0 UTMALDG.4D.IM2COL [UR8], [UR6], UR19 ;  /* 0x00000008060083b4 */ /* 0x0005e20008058013 */
[----:B------:R2:W-:Y:S01]  /*56d0*/  @!P2 SYNCS.ARRIVE.TRANS64.RED.A0TR RZ, [UR5+0xa0], R3 ;  /* 0x0000a003ffffa9a7 */ /* 0x0005e20008300405 */
[----:B------:R-:W-:Y:S01]  /*56e0*/  SYNCS.ARRIVE.TRANS64.RED.A1T0 RZ, [UR4], RZ ;  /* 0x000000ffffff79a7 */ /* 0x000fe20008100404 */
[----:B------:R-:W-:Y:S05]  /*56f0*/  BRA.U UP2, `(.L_x_94) ;  /* 0xfffffff102c47547 */ /* 0x000fea000b83ffff */
[----:B------:R-:W-:Y:S01]  /*5700*/  UIADD3 UR24, UPT, UPT, UR24, 0xb8, URZ ;  /* 0x000000b818187890 */ /* 0x000fe2000fffe0ff */
[----:B--2---:R-:W-:-:S03]  /*5710*/  SHF.L.U32 R3, R9, 0x1f, RZ ;  /* 0x0000001f09037819 */ /* 0x004fc600000006ff */
[----:B------:R-:W-:-:S09]  /*5720*/  ULEA UR4, UR25, UR24, 0x3 ;  /* 0x0000001819047291 */ /* 0x000fd2000f8e18ff */
[----:B------:R-:W2:Y:S02]  /*5730*/  SYNCS.PHASECHK.TRANS64.TRYWAIT P0, [UR4], R3 ;  /* 0x00000003ff0075a7 */ /* 0x000ea40008001104 */
[----:B--2---:R-:W-:Y:S05]  /*5740*/  @!P0 BRA `(.L_x_95) ;  /* 0x0000003800d08947 */ /* 0x004fea0003800000 */
.L_x_178:
[----:B------:R-:W-:-:S04]  /*5750*/  UIADD3 UR4, UPT, UPT, UR25, 0x1, URZ ;  /* 0x0000000119047890 */ /* 0x000fc8000fffe0ff */
[----:B------:R-:W-:-:S04]  /*5760*/  UISETP.NE.AND UP0, UPT, UR4, 0x3, UPT ;  /* 0x000000030400788c */ /* 0x000fc8000bf05270 */
[----:B------:R-:W-:Y:S02]  /*5770*/  USEL UR6, URZ, 0x1, UP0 ;  /* 0x00000001ff067887 */ /* 0x000fe40008000000 */
[----:B------:R-:W-:-:S04]  /*5780*/  USEL UR4, UR4, URZ, UP0 ;  /* 0x000000ff04047287 */ /* 0x000fc80008000000 */
[----:B------:R-:W-:Y:S01]  /*5790*/  ULEA UR5, UR4, UR24, 0x3 ;  /* 0x0000001804057291 */ /* 0x000fe2000f8e18ff */
[----:B------:R-:W-:-:S04]  /*57a0*/  LOP3.LUT R9, R9, UR6, RZ, 0x3c, !PT ;  /* 0x0000000609097c12 */ /* 0x000fc8000f8e3cff */
[----:B--2---:R-:W-:-:S04]  /*57b0*/  SHF.L.U32 R3, R9, 0x1f, RZ ;  /* 0x0000001f09037819 */ /* 0x004fc800000006ff */
[----:B------:R-:W2:Y:S02]  /*57c0*/  SYNCS.PHASECHK.TRANS64.TRYWAIT P0, [UR5], R3 ;  /* 0x00000003ff0075a7 */ /* 0x000ea40008001105 */
[----:B--2---:R-:W-:Y:S05]  /*57d0*/  @!P0 BRA `(.L_x_96) ;  /* 0x0000003800c48947 */ /* 0x004fea0003800000 */
.L_x_180:
[----:B------:R-:W-:-:S04]  /*57e0*/  UIADD3 UR4, UPT, UPT, UR4, 0x1, URZ ;  /* 0x0000000104047890 */ /* 0x000fc8000fffe0ff */
[----:B------:R-:W-:-:S04]  /*57f0*/  UISETP.NE.AND UP0, UPT, UR4, 0x3, UPT ;  /* 0x000000030400788c */ /* 0x000fc8000bf05270 */
[----:B------:R-:W-:Y:S02]  /*5800*/  USEL UR5, URZ, 0x1, UP0 ;  /* 0x00000001ff057887 */ /* 0x000fe40008000000 */
[----:B------:R-:W-:-:S04]  /*5810*/  USEL UR4, UR4, URZ, UP0 ;  /* 0x000000ff04047287 */ /* 0x000fc80008000000 */
[----:B------:R-:W-:Y:S01]  /*5820*/  ULEA UR4, UR4, UR24, 0x3 ;  /* 0x0000001804047291 */ /* 0x000fe2000f8e18ff */
[----:B--2---:R-:W-:-:S04]  /*5830*/  LOP3.LUT R3, R9, UR5, RZ, 0x3c, !PT ;  /* 0x0000000509037c12 */ /* 0x004fc8000f8e3cff */
[----:B------:R-:W-:Y:S01]  /*5840*/  SHF.L.U32 R3, R3, 0x1f, RZ ;  /* 0x0000001f03037819 */ /* 0x000fe200000006ff */
[----:B------:R-:W-:-:S07]  /*5850*/  IMAD.U32 R0, RZ, RZ, UR4 ;  /* 0x00000004ff007e24 */ /* 0x000fce000f8e00ff */
.L_x_97:
[----:B--2---:R2:W3:Y:S02]  /*5860*/  SYNCS.PHASECHK.TRANS64.TRYWAIT P0, [R0+URZ], R3 ;  /* 0x00000003000075a7 */ /* 0x0044e400080011ff */
[----:B---3--:R-:W-:Y:S05]  /*5870*/  @!P0 NANOSLEEP.SYNCS 0x989680 ;  /* 0x009896800000895d */ /* 0x008fea0003900000 */
[----:B------:R-:W3:Y:S02]  /*5880*/  @!P0 SYNCS.PHASECHK.TRANS64 P0, [R0+URZ], R3 ;  /* 0x00000003000085a7 */ /* 0x000ee400080010ff */
[----:B-1-3--:R-:W-:Y:S05]  /*5890*/  @P0 EXIT ;  /* 0x000000000000094d */ /* 0x00afea0003800000 */
[----:B------:R-:W-:Y:S05]  /*58a0*/  BRA `(.L_x_97) ;  /* 0xfffffffc00ec7947 */ /* 0x000fea000383ffff */
.L_x_85:
[----:B------:R-:W-:-:S06]  /*58b0*/  UISETP.GE.AND UP0, UPT, UR18, 0x4, UPT ;  /* 0x000000041200788c */ /* 0x000fcc000bf06270 */
[----:B------:R-:W-:-:S13]  /*58c0*/  PLOP3.LUT P0, PT, PT, PT, UP0, 0x80, 0x8 ;  /* 0x000000000008781c */ /* 0x000fda0003f0f008 */
[----:B-1----:R-:W-:Y:S05]  /*58d0*/  @!P0 EXIT ;  /* 0x000000000000894d */ /* 0x002fea0003800000 */
[----:B------:R-:W1:Y:S08]  /*58e0*/  S2UR UR4, SR_CgaCtaId ;  /* 0x00000000000479c3 */ /* 0x000e700000008800 */
[----:B------:R-:W-:Y:S01]  /*58f0*/  BAR.SYNC.DEFER_BLOCKING 0x6, 0xa0 ;  /* 0x0182800000007b1d */ /* 0x000fe20000010000 */
[C---:B------:R-:W-:Y:S01]  /*5900*/  IMAD.SHL.U32 R0, R96.reuse, 0x20, RZ ;  /* 0x0000002060007824 */ /* 0x040fe200078e00ff */
[C---:B------:R-:W-:Y:S01]  /*5910*/  LOP3.LUT R97, R96.reuse, 0x2, RZ, 0xc0, !PT ;  /* 0x0000000260617812 */ /* 0x040fe200078ec0ff */
[C---:B------:R-:W-:Y:S01]  /*5920*/  IMAD.SHL.U32 R99, R96.reuse, 0x4, RZ ;  /* 0x0000000460637824 */ /* 0x040fe200078e00ff */
[C---:B------:R-:W-:Y:S01]  /*5930*/  LOP3.LUT R86, R96.reuse, 0x60, RZ, 0xc0, !PT ;  /* 0x0000006060567812 */ /* 0x040fe200078ec0ff */
[----:B------:R-:W-:Y:S01]  /*5940*/  IMAD.U32 R37, R96, 0x10000, RZ ;  /* 0x0001000060257824 */ /* 0x000fe200078e00ff */
[----:B------:R-:W-:-:S02]  /*5950*/  UMOV UR49, 0x400 ;  /* 0x0000040000317882 */ /* 0x000fc40000000000 */
[----:B------:R-:W2:Y:S01]  /*5960*/  LDC.64 R78, c[0x0][0x8b0] ;  /* 0x00022c00ff4e7b82 */ /* 0x000ea20000000a00 */
[----:B------:R-:W-:Y:S01]  /*5970*/  LOP3.LUT R6, R0, 0xc0, RZ, 0xc0, !PT ;  /* 0x000000c000067812 */ /* 0x000fe200078ec0ff */
[----:B------:R-:W-:Y:S01]  /*5980*/  IMAD.MOV.U32 R36, RZ, RZ, RZ ;  /* 0x000000ffff247224 */ /* 0x000fe200078e00ff */
[----:B------:R-:W-:Y:S02]  /*5990*/  LOP3.LUT R96, R96, 0x4, RZ, 0xc0, !PT ;  /* 0x0000000460607812 */ /* 0x000fe400078ec0ff */
[----:B------:R-:W-:Y:S02]  /*59a0*/  CS2R R84, SRZ ;  /* 0x0000000000547805 */ /* 0x000fe4000001ff00 */
[----:B------:R-:W-:Y:S01]  /*59b0*/  LOP3.LUT R99, R6, 0x18, R99, 0xf8, !PT ;  /* 0x0000001806637812 */ /* 0x000fe200078ef863 */
[----:B------:R-:W-:Y:S01]  /*59c0*/  IMAD.MOV R97, RZ, RZ, -R97 ;  /* 0x000000ffff617224 */ /* 0x000fe200078e0a61 */
[----:B------:R-:W-:Y:S01]  /*59d0*/  IADD3 R98, PT, PT, -R96, 0x2, RZ ;  /* 0x0000000260627810 */ /* 0x000fe20007ffe1ff */
[----:B------:R-:W3:Y:S01]  /*59e0*/  LDC.64 R76, c[0x0][0x8a8] ;  /* 0x00022a00ff4c7b82 */ /* 0x000ee20000000a00 */
[----:B------:R-:W-:Y:S01]  /*59f0*/  LOP3.LUT R99, R99, 0xf20, R0, 0xf8, !PT ;  /* 0x00000f2063637812 */ /* 0x000fe200078ef800 */
[----:B------:R-:W-:Y:S01]  /*5a00*/  IMAD.MOV R96, RZ, RZ, -R96 ;  /* 0x000000ffff607224 */ /* 0x000fe200078e0a60 */
[----:B------:R-:W-:Y:S01]  /*5a10*/  LOP3.LUT R37, R37, 0x600000, RZ, 0xc0, !PT ;  /* 0x0060000025257812 */ /* 0x000fe200078ec0ff */
[----:B------:R-:W-:Y:S01]  /*5a20*/  IMAD.SHL.U32 R98, R98, 0x10, RZ ;  /* 0x0000001062627824 */ /* 0x000fe200078e00ff */
[----:B------:R-:W4:Y:S01]  /*5a30*/  LDCU UR63, c[0x0][0x370] ;  /* 0x00006e00ff3f77ac */ /* 0x000f220008000800 */
[----:B-1----:R-:W-:Y:S01]  /*5a40*/  ULEA UR49, UR4, UR49, 0x18 ;  /* 0x0000003104317291 */ /* 0x002fe2000f8ec0ff */
[----:B------:R-:W1:Y:S01]  /*5a50*/  LDCU.64 UR4, c[0x0][0x890] ;  /* 0x00011200ff0477ac */ /* 0x000e620008000a00 */
[----:B------:R-:W-:Y:S01]  /*5a60*/  UMOV UR55, 0x1 ;  /* 0x0000000100377882 */ /* 0x000fe20000000000 */
[----:B------:R-:W-:Y:S01]  /*5a70*/  UMOV UR50, URZ ;  /* 0x000000ff00327c82 */ /* 0x000fe20008000000 */
[----:B------:R-:W2:Y:S05]  /*5a80*/  LDCU UR45, c[0x0][0xb0c] ;  /* 0x00016180ff2d77ac */ /* 0x000eaa0008000800 */
[----:B------:R-:W4:Y:S01]  /*5a90*/  LDS R2, [UR49+0x130] ;  /* 0x00013031ff027984 */ /* 0x000f220008000800 */
[----:B------:R-:W2:Y:S01]  /*5aa0*/  LDCU UR38, c[0x0][0xb30] ;  /* 0x00016600ff2677ac */ /* 0x000ea20008000800 */
[----:B------:R-:W2:Y:S01]  /*5ab0*/  LDCU.64 UR60, c[0x0][0x888] ;  /* 0x00011100ff3c77ac */ /* 0x000ea20008000a00 */
[----:B-1----:R-:W-:Y:S01]  /*5ac0*/  IMAD.U32 R90, RZ, RZ, UR4 ;  /* 0x00000004ff5a7e24 */ /* 0x002fe2000f8e00ff */
[----:B------:R-:W1:Y:S01]  /*5ad0*/  LDCU.64 UR46, c[0x0][0xb28] ;  /* 0x00016500ff2e77ac */ /* 0x000e620008000a00 */
[----:B------:R-:W-:Y:S01]  /*5ae0*/  IMAD.U32 R89, RZ, RZ, UR5 ;  /* 0x00000005ff597e24 */ /* 0x000fe2000f8e00ff */
[----:B------:R-:W2:Y:S01]  /*5af0*/  LDCU.64 UR4, c[0x0][0xa90] ;  /* 0x00015200ff0477ac */ /* 0x000ea20008000a00 */
[----:B------:R-:W1:Y:S01]  /*5b00*/  LDCU.128 UR56, c[0x0][0xb10] ;  /* 0x00016200ff3877ac */ /* 0x000e620008000c00 */
[----:B------:R-:W1:Y:S01]  /*5b10*/  LDCU UR62, c[0x0][0x374] ;  /* 0x00006e80ff3e77ac */ /* 0x000e620008000800 */
[----:B------:R-:W-:Y:S01]  /*5b20*/  UMOV UR54, URZ ;  /* 0x000000ff00367c82 */ /* 0x000fe20008000000 */
[----:B------:R-:W-:Y:S01]  /*5b30*/  UMOV UR51, URZ ;  /* 0x000000ff00337c82 */ /* 0x000fe20008000000 */
[----:B--2---:R-:W-:Y:S01]  /*5b40*/  IMAD.U32 R92, RZ, RZ, UR4 ;  /* 0x00000004ff5c7e24 */ /* 0x004fe2000f8e00ff */
[----:B------:R-:W-:Y:S01]  /*5b50*/  UIADD3 UR4, UPT, UPT, UR49, 0x200, URZ ;  /* 0x0000020031047890 */ /* 0x000fe2000fffe0ff */
[----:B------:R-:W-:Y:S01]  /*5b60*/  MOV R91, UR5 ;  /* 0x00000005005b7c02 */ /* 0x000fe20008000f00 */
[C---:B----4-:R-:W-:Y:S01]  /*5b70*/  VIADD R3, R2.reuse, 0x40 ;  /* 0x0000004002037836 */ /* 0x050fe20000000000 */
[----:B------:R-:W-:-:S03]  /*5b80*/  LOP3.LUT R2, R2, 0xffff, RZ, 0xc0, !PT ;  /* 0x0000ffff02027812 */ /* 0x000fc600078ec0ff */
[----:B------:R-:W-:Y:S02]  /*5b90*/  MOV R0, UR4 ;  /* 0x0000000400007c02 */ /* 0x000fe40008000f00 */
[----:B------:R-:W-:Y:S02]  /*5ba0*/  LOP3.LUT R3, R3, 0xffff, RZ, 0xc0, !PT ;  /* 0x0000ffff03037812 */ /* 0x000fe400078ec0ff */
[----:B------:R-:W-:-:S03]  /*5bb0*/  LEA R99, R99, UR4, 0x1 ;  /* 0x0000000463637c11 */ /* 0x000fc6000f8e08ff */
[----:B-1-3--:R2:W-:Y:S04]  /*5bc0*/  STL.64 [R1], R2 ;  /* 0x0000000201007387 */ /* 0x00a5e80000100a00 */
.L_x_128:
[----:B--2---:R-:W-:Y:S04]  /*5bd0*/  SHF.L.U32 R3, R84, 0x1f, RZ ;  /* 0x0000001f54037819 */ /* 0x004fe800000006ff */
[----:B-1----:R-:W1:Y:S02]  /*5be0*/  SYNCS.PHASECHK.TRANS64.TRYWAIT P0, [UR49+0xe0], R3 ;  /* 0x0000e003ff0075a7 */ /* 0x002e640008001131 */
[----:B-1----:R-:W-:Y:S05]  /*5bf0*/  @!P0 BRA `(.L_x_98) ;  /* 0x0000003400d48947 */ /* 0x002fea0003800000 */
.L_x_182:
[----:B------:R-:W-:Y:S01]  /*5c00*/  LEA R2, R36, UR48, 0x2 ;  /* 0x0000003024027c11 */ /* 0x000fe2000f8e10ff */
        /* <DEDUP_REMOVED lines=9> */
[----:B------:R-:W-:Y:S09]  /*5ca0*/  UPRMT UR4, URZ, 0x654, UR4 ;  /* 0x00000654ff047896 */ /* 0x000ff20008000004 */
[----:B---3--:R-:W-:Y:S01]  /*5cb0*/  SYNCS.ARRIVE.TRANS64.RED.A1T0 RZ, [UR4], RZ ;  /* 0x000000ffffff79a7 */ /* 0x008fe20008100404 */
[----:B------:R-:W5:Y:S01]  /*5cc0*/  LDL R2, [R2] ;  /* 0x0000000002027983 */ /* 0x000f620000100800 */
[----:B--2---:R-:W-:Y:S11]  /*5cd0*/  LOP3.LUT P0, RZ, R6, 0x1, RZ, 0xc0, !PT ;  /* 0x0000000106ff7812 */ /* 0x004ff6000780c0ff */
[----:B------:R-:W-:Y:S02]  /*5ce0*/  @!UPT UIADD3 URZ, UPT, UPT, URZ, URZ, URZ ;  /* 0x000000fffffff290 */ /* 0x000fe4000fffe0ff */
[----:B------:R-:W-:Y:S01]  /*5cf0*/  VOTEU.ANY UP1, P0 ;  /* 0x0000000000ff7886 */ /* 0x000fe20000020100 */
[----:B------:R-:W-:Y:S01]  /*5d00*/  PLOP3.LUT P0, PT, PT, PT, UP1, 0x80, 0x8 ;  /* 0x000000000008781c */ /* 0x000fe20003f0f018 */
[----:B------:R-:W-:Y:S06]  /*5d10*/  UP2UR UR4, UPR, URZ, 0x2 ;  /* 0x00000002ff047883 */ /* 0x000fec0008000000 */
[----:B------:R-:W-:Y:S06]  /*5d20*/  IMAD.U32 R110, RZ, RZ, UR4 ;  /* 0x00000004ff6e7e24 */ /* 0x000fec000f8e00ff */
[----:B-1----:R-:W-:Y:S02]  /*5d30*/  @P0 MOV R3, R4 ;  /* 0x0000000400030202 */ /* 0x002fe40000000f00 */
[----:B------:R-:W-:Y:S02]  /*5d40*/  @P0 LOP3.LUT R0, R5, 0xffff, RZ, 0xc0, !PT ;  /* 0x0000ffff05000812 */ /* 0x000fe400078ec0ff */
[----:B------:R-:W-:Y:S02]  /*5d50*/  @P0 R2UR UR5, R3 ;  /* 0x00000000030502ca */ /* 0x000fe400000e0000 */
[----:B------:R-:W-:Y:S11]  /*5d60*/  @P0 R2UR UR4, R0 ;  /* 0x00000000000402ca */ /* 0x000ff600000e0000 */
[----:B------:R-:W-:Y:S02]  /*5d70*/  @UP1 UMOV UR37, UR5 ;  /* 0x0000000500251c82 */ /* 0x000fe40008000000 */
[----:B------:R-:W-:Y:S01]  /*5d80*/  @UP1 UMOV UR36, UR4 ;  /* 0x0000000400241c82 */ /* 0x000fe20008000000 */
[----:B------:R-:W-:Y:S05]  /*5d90*/  BRA.U !UP0, `(.L_x_99) ;  /* 0x0000000108cc7547 */ /* 0x000fea000b800000 */
[----:B------:R-:W1:Y:S01]  /*5da0*/  LDCU UR9, c[0x0][0xb20] ;  /* 0x00016400ff0977ac */ /* 0x000e620008000800 */
[----:B------:R-:W-:Y:S02]  /*5db0*/  UIMAD.WIDE.U32 UR4, UR62, UR59, URZ ;  /* 0x0000003b3e0472a5 */ /* 0x000fe4000f8e00ff */
[----:B------:R-:W-:Y:S02]  /*5dc0*/  UIMAD.WIDE.U32 UR6, UR63, UR56, URZ ;  /* 0x000000383f0672a5 */ /* 0x000fe4000f8e00ff */
[----:B------:R-:W-:Y:S02]  /*5dd0*/  UIMAD.WIDE.U32 UR10, UR36, UR59, URZ ;  /* 0x0000003b240a72a5 */ /* 0x000fe4000f8e00ff */
[----:B------:R-:W-:Y:S02]  /*5de0*/  UISETP.NE.AND UP0, UPT, UR58, 0x1, UPT ;  /* 0x000000013a00788c */ /* 0x000fe4000bf05270 */
[----:B------:R-:W-:Y:S02]  /*5df0*/  UISETP.NE.AND UP1, UPT, UR45, 0x1, UPT ;  /* 0x000000012d00788c */ /* 0x000fe4000bf25270 */
[----:B------:R-:W-:Y:S02]  /*5e00*/  UISETP.NE.AND UP2, UPT, UR39, 0x1, UPT ;  /* 0x000000012700788c */ /* 0x000fe4000bf45270 */
[----:B------:R-:W-:Y:S01]  /*5e10*/  UIMAD.WIDE.U32 UR12, UR37, UR56, URZ ;  /* 0x00000038250c72a5 */ /* 0x000fe2000f8e00ff */
[----:B------:R-:W-:Y:S01]  /*5e20*/  UMOV UR4, UR5 ;  /* 0x0000000500047c82 */ /* 0x000fe20008000000 */
[----:B------:R-:W-:Y:S01]  /*5e30*/  UMOV UR6, UR11 ;  /* 0x0000000b00067c82 */ /* 0x000fe20008000000 */
[----:B-1----:R-:W-:Y:S03]  /*5e40*/  USHF.R.U32.HI UR8, URZ, UR9, UR4 ;  /* 0x00000009ff087299 */ /* 0x002fe60008011604 */
[----:B------:R-:W-:Y:S02]  /*5e50*/  UMOV UR4, UR7 ;  /* 0x0000000700047c82 */ /* 0x000fe40008000000 */
[----:B------:R-:W-:Y:S02]  /*5e60*/  USHF.R.U32.HI UR5, URZ, UR57, UR4 ;  /* 0x00000039ff057299 */ /* 0x000fe40008011604 */
[----:B------:R-:W-:Y:S02]  /*5e70*/  USEL UR4, UR62, UR8, !UP0 ;  /* 0x000000083e047287 */ /* 0x000fe4000c000000 */
[----:B------:R-:W-:Y:S02]  /*5e80*/  USHF.R.U32.HI UR8, URZ, UR9, UR6 ;  /* 0x00000009ff087299 */ /* 0x000fe40008011606 */
[----:B------:R-:W-:Y:S02]  /*5e90*/  UIMAD.WIDE.U32 UR6, UR4, UR46, URZ ;  /* 0x0000002e040672a5 */ /* 0x000fe4000f8e00ff */
[----:B------:R-:W-:Y:S02]  /*5ea0*/  USEL UR9, UR63, UR5, !UP1 ;  /* 0x000000053f097287 */ /* 0x000fe4000c800000 */
[----:B------:R-:W-:Y:S02]  /*5eb0*/  USEL UR8, UR36, UR8, !UP0 ;  /* 0x0000000824087287 */ /* 0x000fe4000c000000 */
[----:B------:R-:W-:Y:S01]  /*5ec0*/  UIMAD.WIDE.U32 UR10, UR9, UR46, URZ ;  /* 0x0000002e090a72a5 */ /* 0x000fe2000f8e00ff */
[----:B------:R-:W-:Y:S01]  /*5ed0*/  UMOV UR6, UR7 ;  /* 0x0000000700067c82 */ /* 0x000fe20008000000 */
[----:B------:R-:W-:Y:S01]  /*5ee0*/  UMOV UR5, UR13 ;  /* 0x0000000d00057c82 */ /* 0x000fe20008000000 */
[----:B------:R-:W-:Y:S02]  /*5ef0*/  @UP2 USHF.R.U32.HI UR4, URZ, UR47, UR6 ;  /* 0x0000002fff042299 */ /* 0x000fe40008011606 */
[----:B------:R-:W-:Y:S02]  /*5f00*/  USHF.R.U32.HI UR5, URZ, UR57, UR5 ;  /* 0x00000039ff057299 */ /* 0x000fe40008011605 */
[----:B------:R-:W-:Y:S02]  /*5f10*/  UIMAD UR4, UR39, UR4, URZ ;  /* 0x00000004270472a4 */ /* 0x000fe4000f8e02ff */
[----:B------:R-:W-:Y:S02]  /*5f20*/  USEL UR5, UR37, UR5, !UP1 ;  /* 0x0000000525057287 */ /* 0x000fe4000c800000 */
[----:B------:R-:W-:Y:S01]  /*5f30*/  UISETP.GE.AND UP0, UPT, UR8, UR4, UPT ;  /* 0x000000040800728c */ /* 0x000fe2000bf06270 */
[----:B------:R-:W-:Y:S01]  /*5f40*/  UMOV UR6, UR11 ;  /* 0x0000000b00067c82 */ /* 0x000fe20008000000 */
[----:B------:R-:W-:Y:S02]  /*5f50*/  UIMAD.WIDE.U32 UR10, UR8, UR46, URZ ;  /* 0x0000002e080a72a5 */ /* 0x000fe4000f8e00ff */
[----:B------:R-:W-:Y:S04]  /*5f60*/  @UP2 USHF.R.U32.HI UR9, URZ, UR47, UR6 ;  /* 0x0000002fff092299 */ /* 0x000fe80008011606 */
[----:B------:R-:W-:Y:S01]  /*5f70*/  UIMAD UR6, UR39, UR9, URZ ;  /* 0x00000009270672a4 */ /* 0x000fe2000f8e02ff */
[----:B------:R-:W-:Y:S03]  /*5f80*/  UMOV UR4, UR11 ;  /* 0x0000000b00047c82 */ /* 0x000fe60008000000 */
[----:B------:R-:W-:Y:S02]  /*5f90*/  UISETP.GE.OR UP0, UPT, UR5, UR6, UP0 ;  /* 0x000000060500728c */ /* 0x000fe40008706670 */
[----:B------:R-:W-:Y:S02]  /*5fa0*/  USHF.R.U32.HI UR4, URZ, UR47, UR4 ;  /* 0x0000002fff047299 */ /* 0x000fe40008011604 */
[----:B------:R-:W-:Y:S02]  /*5fb0*/  UIMAD.WIDE.U32 UR6, UR5, UR46, URZ ;  /* 0x0000002e050672a5 */ /* 0x000fe4000f8e00ff */
[----:B------:R-:W-:Y:S02]  /*5fc0*/  USEL UR11, UR8, UR4, !UP2 ;  /* 0x00000004080b7287 */ /* 0x000fe4000d000000 */
[----:B------:R-:W-:Y:S02]  /*5fd0*/  UIADD3 UR6, UPT, UPT, -UR5, URZ, URZ ;  /* 0x000000ff05067290 */ /* 0x000fe4000fffe1ff */
[----:B------:R-:W-:Y:S02]  /*5fe0*/  UIADD3 UR10, UPT, UPT, -UR11, URZ, URZ ;  /* 0x000000ff0b0a7290 */ /* 0x000fe4000fffe1ff */
[----:B------:R-:W-:Y:S02]  /*5ff0*/  UIMAD UR6, UR45, UR6, UR37 ;  /* 0x000000062d0672a4 */ /* 0x000fe4000f8e0225 */
[----:B------:R-:W-:Y:S01]  /*6000*/  UIMAD UR10, UR39, UR10, UR8 ;  /* 0x0000000a270a72a4 */ /* 0x000fe2000f8e0208 */
[----:B------:R-:W-:Y:S01]  /*6010*/  @!UP0 UMOV UR4, UR7 ;  /* 0x0000000700048c82 */ /* 0x000fe20008000000 */
[----:B------:R-:W-:Y:S02]  /*6020*/  UIADD3 UR7, UPT, UPT, -UR8, URZ, URZ ;  /* 0x000000ff08077290 */ /* 0x000fe4000fffe1ff */
[----:B------:R-:W-:Y:S04]  /*6030*/  @!UP0 USHF.R.U32.HI UR4, URZ, UR47, UR4 ;  /* 0x0000002fff048299 */ /* 0x000fe80008011604 */
[----:B------:R-:W-:Y:S04]  /*6040*/  @!UP0 USEL UR4, UR5, UR4, !UP2 ;  /* 0x0000000405048287 */ /* 0x000fe8000d000000 */
[----:B------:R-:W-:Y:S02]  /*6050*/  @!UP0 UIMAD UR9, UR9, UR10, UR4 ;  /* 0x0000000a090982a4 */ /* 0x000fe4000f8e0204 */
[----:B------:R-:W-:Y:S02]  /*6060*/  @!UP0 UIADD3 UR10, UPT, UPT, UR11, -UR4, URZ ;  /* 0x800000040b0a8290 */ /* 0x000fe4000fffe0ff */
[----:B------:R-:W-:Y:S02]  /*6070*/  UIMAD UR4, UR58, UR7, UR36 ;  /* 0x000000073a0472a4 */ /* 0x000fe4000f8e0224 */
[----:B------:R-:W-:Y:S03]  /*6080*/  @!UP0 UIMAD UR8, UR10, UR39, UR5 ;  /* 0x000000270a0882a4 */ /* 0x000fe6000f8e0205 */
[----:B------:R-:W-:Y:S02]  /*6090*/  @!UP0 UMOV UR5, UR9 ;  /* 0x0000000900058c82 */ /* 0x000fe40008000000 */
[----:B------:R-:W-:Y:S02]  /*60a0*/  UIMAD UR37, UR5, UR45, UR6 ;  /* 0x0000002d052572a4 */ /* 0x000fe4000f8e0206 */
[----:B------:R-:W-:Y:S11]  /*60b0*/  UIMAD UR36, UR8, UR58, UR4 ;  /* 0x0000003a082472a4 */ /* 0x000ff6000f8e0204 */
[----:B------:R-:W-:Y:S01]  /*60c0*/  @!UPT UIADD3 URZ, UPT, UPT, URZ, URZ, URZ ;  /* 0x000000fffffff290 */ /* 0x000fe2000fffe0ff */
.L_x_99:
[----:B------:R-:W-:Y:S01]  /*60d0*/  UISETP.NE.AND UP0, UPT, UR38, 0x1, UPT ;  /* 0x000000012600788c */ /* 0x000fe2000bf05270 */
[----:B------:R-:W-:Y:S01]  /*60e0*/  @P0 SHF.R.U32.HI R4, RZ, 0x10, R5 ;  /* 0x00000010ff040819 */ /* 0x000fe20000011605 */
[----:B------:R-:W-:Y:S01]  /*60f0*/  USHF.L.U32 UR41, UR28, 0x6, URZ ;  /* 0x000000061c297899 */ /* 0x000fe200080006ff */
[----:B------:R-:W-:Y:S02]  /*6100*/  R2UR UR11, R104 ;  /* 0x00000000680b72ca */ /* 0x000fe400000e0000 */
[----:B------:R-:W-:Y:S06]  /*6110*/  @P0 R2UR UR11, R4 ;  /* 0x00000000040b02ca */ /* 0x000fec00000e0000 */
[----:B------:R-:W1:Y:S07]  /*6120*/  @!UP0 LDCU.128 UR12, c[0x0][0xb10] ;  /* 0x00016200ff0c87ac */ /* 0x000e6e0008000c00 */
[----:B------:R-:W-:Y:S01]  /*6130*/  IMAD.U32 R104, RZ, RZ, UR11 ;  /* 0x0000000bff687e24 */ /* 0x000fe2000f8e00ff */
[----:B------:R-:W2:Y:S01]  /*6140*/  @!UP0 LDCU UR5, c[0x0][0xb0c] ;  /* 0x00016180ff0587ac */ /* 0x000ea20008000800 */
[----:B------:R-:W3:Y:S01]  /*6150*/  @!UP0 LDCU UR10, c[0x0][0xb20] ;  /* 0x00016400ff0a87ac */ /* 0x000ee20008000800 */
[----:B------:R-:W-:Y:S02]  /*6160*/  UIADD3 UR11, UPT, UPT, UR49, 0x200, URZ ;  /* 0x00000200310b7890 */ /* 0x000fe4000fffe0ff */
[----:B-1----:R-:W-:Y:S02]  /*6170*/  UIMAD.WIDE.U32 UR8, UR37, UR12, URZ ;  /* 0x0000000c250872a5 */ /* 0x002fe4000f8e00ff */
[----:B------:R-:W-:Y:S02]  /*6180*/  UIMAD.WIDE.U32 UR6, UR36, UR15, URZ ;  /* 0x0000000f240672a5 */ /* 0x000fe4000f8e00ff */
[----:B------:R-:W-:Y:S03]  /*6190*/  @!UP0 UISETP.NE.AND UP1, UPT, UR14, 0x1, UPT ;  /* 0x000000010e00888c */ /* 0x000fe6000bf25270 */
[----:B------:R-:W-:Y:S01]  /*61a0*/  @!UP0 UMOV UR4, UR9 ;  /* 0x0000000900048c82 */ /* 0x000fe20008000000 */
[----:B--2---:R-:W-:Y:S02]  /*61b0*/  @!UP0 UISETP.NE.AND UP2, UPT, UR5, 0x1, UPT ;  /* 0x000000010500888c */ /* 0x004fe4000bf45270 */
[----:B------:R-:W-:Y:S01]  /*61c0*/  @!UP0 USHF.R.U32.HI UR4, URZ, UR13, UR4 ;  /* 0x0000000dff048299 */ /* 0x000fe20008011604 */
[----:B------:R-:W-:Y:S02]  /*61d0*/  @!UP0 UMOV UR6, UR7 ;  /* 0x0000000700068c82 */ /* 0x000fe40008000000 */
[----:B---3--:R-:W-:Y:S02]  /*61e0*/  @!UP0 USHF.R.U32.HI UR6, URZ, UR10, UR6 ;  /* 0x0000000aff068299 */ /* 0x008fe40008011606 */
[----:B------:R-:W-:Y:S02]  /*61f0*/  @!UP0 USEL UR7, UR37, UR4, !UP2 ;  /* 0x0000000425078287 */ /* 0x000fe4000d000000 */
[----:B------:R-:W-:Y:S04]  /*6200*/  @!UP0 USEL UR6, UR36, UR6, !UP1 ;  /* 0x0000000624068287 */ /* 0x000fe8000c800000 */
[----:B------:R-:W-:Y:S02]  /*6210*/  @!UP0 UIADD3 UR4, UPT, UPT, -UR7, UR6, URZ ;  /* 0x0000000607048290 */ /* 0x000fe4000fffe1ff */
[----:B------:R-:W-:Y:S02]  /*6220*/  @!UP0 UIADD3 UR6, UPT, UPT, UR7, -UR6, URZ ;  /* 0x8000000607068290 */ /* 0x000fe4000fffe0ff */
[----:B------:R-:W-:Y:S02]  /*6230*/  @!UP0 UIMAD UR37, UR4, UR5, UR37 ;  /* 0x00000005042582a4 */ /* 0x000fe4000f8e0225 */
[----:B------:R-:W-:Y:S02]  /*6240*/  @!UP0 UIMAD UR36, UR6, UR14, UR36 ;  /* 0x0000000e062482a4 */ /* 0x000fe4000f8e0224 */
[----:B------:R-:W-:Y:S09]  /*6250*/  ULOP3.LUT UP0, URZ, UR11, 0x1b0, URZ, 0xc0, !UPT ;  /* 0x000001b00bff7892 */ /* 0x000ff2000f80c0ff */
[----:B------:R-:W-:Y:S05]  /*6260*/  BRA.U !UP0, `(.L_x_100) ;  /* 0x00000001087c7547 */ /* 0x000fea000b800000 */
[----:B------:R-:W1:Y:S01]  /*6270*/  LDCU.64 UR8, c[0x4][0x80] ;  /* 0x01001000ff0877ac */ /* 0x000e620008000a00 */
[----:B------:R-:W-:Y:S01]  /*6280*/  MOV R16, 0x0 ;  /* 0x0000000000107802 */ /* 0x000fe20000000f00 */
[----:B------:R-:W-:Y:S02]  /*6290*/  HFMA2 R12, -RZ, RZ, 0, 5.9604644775390625e-08 ;  /* 0x00000001ff0c7431 */ /* 0x000fe400000001ff */
[----:B------:R-:W-:Y:S01]  /*62a0*/  IMAD.MOV.U32 R8, RZ, RZ, 0x70 ;  /* 0x00000070ff087424 */ /* 0x000fe200078e00ff */
[----:B------:R2:W3:Y:S01]  /*62b0*/  LDC.64 R14, c[0x4][R16] ;  /* 0x01000000100e7b82 */ /* 0x0004e20000000a00 */
[----:B------:R-:W4:Y:S01]  /*62c0*/  LDCU.64 UR6, c[0x4][0x88] ;  /* 0x01001100ff0677ac */ /* 0x000f220008000a00 */
[----:B------:R-:W-:Y:S01]  /*62d0*/  IMAD.MOV.U32 R13, RZ, RZ, RZ ;  /* 0x000000ffff0d7224 */ /* 0x000fe200078e00ff */
[----:B------:R-:W2:Y:S01]  /*62e0*/  LDCU.64 UR4, c[0x4][0x8] ;  /* 0x01000100ff0477ac */ /* 0x000ea20008000a00 */
[----:B-1----:R-:W-:Y:S01]  /*62f0*/  MOV R5, UR9 ;  /* 0x0000000900057c02 */ /* 0x002fe20008000f00 */
[----:B------:R-:W-:Y:S01]  /*6300*/  IMAD.U32 R4, RZ, RZ, UR8 ;  /* 0x00000008ff047e24 */ /* 0x000fe2000f8e00ff */
[----:B----4-:R-:W-:Y:S01]  /*6310*/  MOV R7, UR7 ;  /* 0x0000000700077c02 */ /* 0x010fe20008000f00 */
[----:B------:R-:W-:Y:S01]  /*6320*/  IMAD.U32 R6, RZ, RZ, UR6 ;  /* 0x00000006ff067e24 */ /* 0x000fe2000f8e00ff */
[----:B--2---:R-:W-:Y:S01]  /*6330*/  MOV R11, UR5 ;  /* 0x00000005000b7c02 */ /* 0x004fe20008000f00 */
[----:B------:R-:W-:Y:S02]  /*6340*/  IMAD.U32 R10, RZ, RZ, UR4 ;  /* 0x00000004ff0a7e24 */ /* 0x000fe4000f8e00ff */
[----:B------:R-:W-:Y:S07]  /*6350*/  LEPC R20, `(.L_x_101) ;  /* 0x000000001014794e */ /* 0x000fee0000000000 */
[----:B---3-5:R-:W-:Y:S05]  /*6360*/  CALL.ABS.NOINC R14 ;  /* 0x000000000e007343 */ /* 0x028fea0003c00000 */
.L_x_101:
[----:B------:R-:W1:Y:S01]  /*6370*/  LDCU.64 UR8, c[0x4][0x80] ;  /* 0x01001000ff0877ac */ /* 0x000e620008000a00 */
[----:B------:R-:W2:Y:S01]  /*6380*/  LDC.64 R16, c[0x4][R16] ;  /* 0x0100000010107b82 */ /* 0x000ea20000000a00 */
[----:B------:R-:W-:Y:S02]  /*6390*/  HFMA2 R12, -RZ, RZ, 0, 5.9604644775390625e-08 ;  /* 0x00000001ff0c7431 */ /* 0x000fe400000001ff */
[----:B------:R-:W-:Y:S02]  /*63a0*/  IMAD.MOV.U32 R8, RZ, RZ, 0x70 ;  /* 0x00000070ff087424 */ /* 0x000fe400078e00ff */
[----:B------:R-:W-:Y:S01]  /*63b0*/  IMAD.MOV.U32 R13, RZ, RZ, RZ ;  /* 0x000000ffff0d7224 */ /* 0x000fe200078e00ff */
[----:B------:R-:W3:Y:S01]  /*63c0*/  LDCU.64 UR6, c[0x4][0x88] ;  /* 0x01001100ff0677ac */ /* 0x000ee20008000a00 */
[----:B------:R-:W4:Y:S01]  /*63d0*/  LDCU.64 UR4, c[0x4][0x8] ;  /* 0x01000100ff0477ac */ /* 0x000f220008000a00 */
[----:B-1----:R-:W-:Y:S02]  /*63e0*/  MOV R4, UR8 ;  /* 0x0000000800047c02 */ /* 0x002fe40008000f00 */
[----:B------:R-:W-:Y:S02]  /*63f0*/  MOV R5, UR9 ;  /* 0x0000000900057c02 */ /* 0x000fe40008000f00 */
[----:B---3--:R-:W-:Y:S01]  /*6400*/  MOV R7, UR7 ;  /* 0x0000000700077c02 */ /* 0x008fe20008000f00 */
[----:B------:R-:W-:Y:S01]  /*6410*/  IMAD.U32 R6, RZ, RZ, UR6 ;  /* 0x00000006ff067e24 */ /* 0x000fe2000f8e00ff */
[----:B----4-:R-:W-:Y:S01]  /*6420*/  MOV R11, UR5 ;  /* 0x00000005000b7c02 */ /* 0x010fe20008000f00 */
[----:B------:R-:W-:Y:S02]  /*6430*/  IMAD.U32 R10, RZ, RZ, UR4 ;  /* 0x00000004ff0a7e24 */ /* 0x000fe4000f8e00ff */
[----:B------:R-:W-:Y:S07]  /*6440*/  LEPC R20, `(.L_x_100) ;  /* 0x000000001014794e */ /* 0x000fee0000000000 */
[----:B--2---:R-:W-:Y:S05]  /*6450*/  CALL.ABS.NOINC R16 ;  /* 0x0000000010007343 */ /* 0x004fea0003c00000 */
.L_x_100:
[----:B------:R-:W-:Y:S02]  /*6460*/  R2UR UR6, R95 ;  /* 0x000000005f0672ca */ /* 0x000fe400000e0000 */
[----:B------:R-:W-:Y:S02]  /*6470*/  R2UR UR5, R90 ;  /* 0x000000005a0572ca */ /* 0x000fe400000e0000 */
[----:B------:R-:W-:Y:S02]  /*6480*/  R2UR UR4, R89 ;  /* 0x00000000590472ca */ /* 0x000fe400000e0000 */
[----:B------:R-:W-:Y:S02]  /*6490*/  ISETP.NE.U32.AND P4, PT, R78, RZ, PT ;  /* 0x000000ff4e00720c */ /* 0x000fe40003f85070 */
[----:B------:R-:W-:Y:S02]  /*64a0*/  ISETP.NE.U32.AND P2, PT, RZ, UR60, PT ;  /* 0x0000003cff007c0c */ /* 0x000fe4000bf45070 */
[----:B------:R-:W-:Y:S02]  /*64b0*/  ISETP.NE.AND.EX P4, PT, R79, RZ, PT, P4 ;  /* 0x000000ff4f00720c */ /* 0x000fe40003f85340 */
[----:B------:R-:W-:Y:S01]  /*64c0*/  ISETP.NE.AND.EX P2, PT, RZ, UR61, PT, P2 ;  /* 0x0000003dff007c0c */ /* 0x000fe2000bf45320 */
[----:B------:R-:W-:Y:S02]  /*64d0*/  UISETP.NE.AND UP2, UPT, UR6, URZ, UPT ;  /* 0x000000ff0600728c */ /* 0x000fe4000bf45270 */
[----:B------:R-:W-:Y:S04]  /*64e0*/  UISETP.NE.U32.AND UP0, UPT, UR5, URZ, UPT ;  /* 0x000000ff0500728c */ /* 0x000fe8000bf05070 */
[----:B------:R-:W-:Y:S01]  /*64f0*/  UISETP.NE.AND.EX UP1, UPT, UR4, URZ, UPT, UP0 ;  /* 0x000000ff0400728c */ /* 0x000fe2000bf25300 */
[----:B------:R-:W-:Y:S01]  /*6500*/  PLOP3.LUT P1, PT, PT, PT, UP2, 0x80, 0x8 ;  /* 0x000000000008781c */ /* 0x000fe20003f2f028 */
[----:B------:R-:W-:Y:S03]  /*6510*/  UPLOP3.LUT UP0, UPT, UPT, UPT, UPT, 0x40, 0x4 ;  /* 0x000000000004789c */ /* 0x000fe60003f0e870 */
[----:B------:R-:W-:Y:S06]  /*6520*/  @UP2 UPLOP3.LUT UP0, UPT, UPT, UPT, UP1, 0x80, 0x8 ;  /* 0x000000000008289c */ /* 0x000fec0003f0f010 */
[----:B------:R-:W-:Y:S01]  /*6530*/  PLOP3.LUT P0, PT, PT, PT, UP0, 0x80, 0x8 ;  /* 0x000000000008781c */ /* 0x000fe20003f0f008 */
[----:B------:R-:W-:Y:S01]  /*6540*/  @!UPT UIADD3 URZ, UPT, UPT, URZ, URZ, URZ ;  /* 0x000000fffffff290 */ /* 0x000fe2000fffe0ff */
[----:B------:R-:W-:Y:S11]  /*6550*/  BRA.U !UP1, `(.L_x_102) ;  /* 0x0000000109407547 */ /* 0x000ff6000b800000 */
[----:B------:R-:W-:Y:S01]  /*6560*/  UISETP.NE.U32.AND UP0, UPT, UR60, URZ, UPT ;  /* 0x000000ff3c00728c */ /* 0x000fe2000bf05070 */
[----:B------:R-:W-:Y:S01]  /*6570*/  R2UR UR6, R90 ;  /* 0x000000005a0672ca */ /* 0x000fe200000e0000 */
[----:B------:R-:W1:Y:S01]  /*6580*/  LDCU.64 UR8, c[0x0][0x358] ;  /* 0x00006b00ff0877ac */ /* 0x000e620008000a00 */
[----:B------:R-:W-:Y:S02]  /*6590*/  HFMA2 R87, -RZ, RZ, 0, 5.9604644775390625e-08 ;  /* 0x00000001ff577431 */ /* 0x000fe400000001ff */
[----:B------:R-:W-:Y:S01]  /*65a0*/  IMAD.MOV.U32 R0, RZ, RZ, 0x1 ;  /* 0x00000001ff007424 */ /* 0x000fe200078e00ff */
[----:B------:R-:W-:Y:S06]  /*65b0*/  UISETP.NE.AND.EX UP0, UPT, UR61, URZ, UPT, UP0 ;  /* 0x000000ff3d00728c */ /* 0x000fec000bf05300 */
[----:B------:R-:W-:Y:S05]  /*65c0*/  PLOP3.LUT P3, PT, PT, PT, UP0, 0x80, 0x8 ;  /* 0x000000000008781c */ /* 0x000fea0003f6f008 */
[----:B------:R-:W2:Y:S01]  /*65d0*/  @UP0 LDCU.64 UR4, c[0x0][0x888] ;  /* 0x00011100ff0407ac */ /* 0x000ea20008000a00 */
[----:B------:R-:W-:Y:S07]  /*65e0*/  @UP0 UIMAD UR6, UR53, UR6, URZ ;  /* 0x00000006350602a4 */ /* 0x000fee000f8e02ff */
[----:B------:R-:W-:Y:S01]  /*65f0*/  @!P3 PRMT R87, R0, 0x7610, R87 ;  /* 0x000076100057b816 */ /* 0x000fe20000000057 */
[----:B--2---:R-:W-:Y:S06]  /*6600*/  @UP0 UIMAD.WIDE UR4, UR6, 0x4, UR4 ;  /* 0x00000004060408a5 */ /* 0x004fec000f8e0204 */
[----:B------:R-:W-:Y:S02]  /*6610*/  IMAD.U32 R4, RZ, RZ, UR4 ;  /* 0x00000004ff047e24 */ /* 0x000fe4000f8e00ff */
[----:B------:R-:W-:Y:S03]  /*6620*/  IMAD.U32 R5, RZ, RZ, UR5 ;  /* 0x00000005ff057e24 */ /* 0x000fe6000f8e00ff */
[----:B------:R-:W2:Y:S02]  /*6630*/  @!UP0 LDCU UR4, c[0x0][0x880] ;  /* 0x00011000ff0487ac */ /* 0x000ea40008000800 */
[----:B-1---5:R1:W5:Y:S02]  /*6640*/  @P3 LDG.E R41, desc[UR8][R4.64] ;  /* 0x0000000804293981 */ /* 0x022364000c1e1900 */
[----:B-12---:R-:W-:Y:S02]  /*6650*/  @!P3 MOV R41, UR4 ;  /* 0x000000040029bc02 */ /* 0x006fe40008000f00 */
.L_x_102:
[----:B------:R-:W-:Y:S05]  /*6660*/  @!P4 BRA `(.L_x_103) ;  /* 0x000000000024c947 */ /* 0x000fea0003800000 */
[----:B------:R-:W-:Y:S01]  /*6670*/  ISETP.NE.U32.AND P3, PT, R76, RZ, PT ;  /* 0x000000ff4c00720c */ /* 0x000fe20003f65070 */
[----:B------:R-:W1:Y:S03]  /*6680*/  LDCU.64 UR4, c[0x0][0x358] ;  /* 0x00006b00ff0477ac */ /* 0x000e660008000a00 */
[----:B------:R-:W-:Y:S11]  /*6690*/  ISETP.NE.AND.EX P3, PT, R77, RZ, PT, P3 ;  /* 0x000000ff4d00720c */ /* 0x000ff60003f65330 */
[----:B------:R-:W-:Y:S02]  /*66a0*/  @!UPT UIADD3 URZ, UPT, UPT, URZ, URZ, URZ ;  /* 0x000000fffffff290 */ /* 0x000fe4000fffe0ff */
[----:B------:R-:W2:Y:S01]  /*66b0*/  @P3 LDC.64 R4, c[0x0][0x8a8] ;  /* 0x00022a00ff043b82 */ /* 0x000ea20000000a00 */
[----:B------:R-:W-:Y:S04]  /*66c0*/  @P3 IMAD R0, R78, UR53, RZ ;  /* 0x000000354e003c24 */ /* 0x000fe8000f8e02ff */
[----:B--2---:R-:W-:Y:S05]  /*66d0*/  @P3 IMAD.WIDE R4, R0, 0x4, R4 ;  /* 0x0000000400043825 */ /* 0x004fea00078e0204 */
[----:B-1---5:R1:W5:Y:S02]  /*66e0*/  @P3 LDG.E R38, desc[UR4][R4.64] ;  /* 0x0000000404263981 */ /* 0x022364000c1e1900 */
[----:B-1----:R-:W2:Y:S02]  /*66f0*/  @!P3 LDC R38, c[0x0][0x8a0] ;  /* 0x00022800ff26bb82 */ /* 0x002ea40000000800 */
.L_x_103:
[----:B-----5:R-:W-:Y:S01]  /*6700*/  FSETP.NEU.AND P4, PT, R41, RZ, PT ;  /* 0x000000ff2900720b */ /* 0x020fe20003f8d000 */
[----:B------:R-:W1:Y:S01]  /*6710*/  LDCU.128 UR8, c[0x0][0xa80] ;  /* 0x00015000ff0877ac */ /* 0x000e620008000c00 */
[----:B------:R-:W-:Y:S01]  /*6720*/  SEL R5, RZ, 0xffffffff, P2 ;  /* 0xffffffffff057807 */ /* 0x000fe20001000000 */
[----:B------:R-:W-:Y:S01]  /*6730*/  IMAD.U32 R114, RZ, RZ, UR50 ;  /* 0x00000032ff727e24 */ /* 0x000fe2000f8e00ff */
[----:B------:R-:W-:Y:S01]  /*6740*/  @P1 LOP3.LUT P2, RZ, R87, 0xff, RZ, 0xc0, !PT ;  /* 0x000000ff57ff1812 */ /* 0x000fe2000784c0ff */
[----:B------:R-:W-:Y:S01]  /*6750*/  IMAD.SHL.U32 R101, R97, 0x10, RZ ;  /* 0x0000001061657824 */ /* 0x000fe200078e00ff */
[----:B------:R-:W-:Y:S01]  /*6760*/  @P1 SEL R4, RZ, 0xffffffff, P4 ;  /* 0xffffffffff041807 */ /* 0x000fe20002000000 */
[----:B------:R-:W-:Y:S01]  /*6770*/  IMAD.SHL.U32 R114, R114, 0x2000, RZ ;  /* 0x0000200072727824 */ /* 0x000fe200078e00ff */
[----:B------:R-:W-:Y:S01]  /*6780*/  LEA R108, R36, UR49, 0x3 ;  /* 0x00000031246c7c11 */ /* 0x000fe2000f8e18ff */
[----:B------:R-:W-:Y:S01]  /*6790*/  ULOP3.LUT UR4, UR55, 0x1, URZ, 0x3c, !UPT ;  /* 0x0000000137047892 */ /* 0x000fe2000f8e3cff */
[----:B------:R-:W-:Y:S01]  /*67a0*/  @P0 SEL R4, R5, R4, !P2 ;  /* 0x0000000405040207 */ /* 0x000fe20005000000 */
[----:B------:R-:W-:Y:S01]  /*67b0*/  USHF.L.U32 UR12, UR52, 0x7, URZ ;  /* 0x00000007340c7899 */ /* 0x000fe200080006ff */
[----:B------:R-:W-:Y:S01]  /*67c0*/  SHF.L.U32 R3, R85, 0x1f, RZ ;  /* 0x0000001f55037819 */ /* 0x000fe200000006ff */
[----:B------:R-:W-:Y:S01]  /*67d0*/  IMAD.IADD R112, R99, 0x1, R114 ;  /* 0x0000000163707824 */ /* 0x000fe200078e0272 */
[----:B------:R-:W-:Y:S01]  /*67e0*/  @P1 LOP3.LUT R4, R4, 0x1, RZ, 0xc0, !PT ;  /* 0x0000000104041812 */ /* 0x000fe200078ec0ff */
[----:B------:R-:W-:Y:S01]  /*67f0*/  IMAD.U32 R46, RZ, RZ, UR4 ;  /* 0x00000004ff2e7e24 */ /* 0x000fe2000f8e00ff */
[----:B------:R-:W-:Y:S01]  /*6800*/  R2UR UR6, R92 ;  /* 0x000000005c0672ca */ /* 0x000fe200000e0000 */
[----:B------:R-:W-:Y:S01]  /*6810*/  IMAD.U32 R107, RZ, RZ, UR12 ;  /* 0x0000000cff6b7e24 */ /* 0x000fe2000f8e00ff */
[----:B------:R-:W-:Y:S01]  /*6820*/  ISETP.NE.U32.OR P6, PT, R4, 0x1, !P1 ;  /* 0x000000010400780c */ /* 0x000fe20004fc5470 */
[----:B------:R-:W-:Y:S01]  /*6830*/  IMAD.U32 R4, RZ, RZ, UR50 ;  /* 0x00000032ff047e24 */ /* 0x000fe2000f8e00ff */
[----:B-1----:R-:W-:Y:S01]  /*6840*/  UIMAD.WIDE.U32 UR4, UR12, UR9, URZ ;  /* 0x000000090c0472a5 */ /* 0x002fe2000f8e00ff */
[----:B------:R-:W-:Y:S01]  /*6850*/  R2UR UR13, R91 ;  /* 0x000000005b0d72ca */ /* 0x000fe200000e0000 */
[----:B------:R-:W-:Y:S01]  /*6860*/  UISETP.NE.AND UP0, UPT, UR8, 0x1, UPT ;  /* 0x000000010800788c */ /* 0x000fe2000bf05270 */
[----:B------:R-:W-:Y:S01]  /*6870*/  PLOP3.LUT P3, PT, PT, PT, UP1, 0x80, 0x8 ;  /* 0x000000000008781c */ /* 0x000fe20003f6f018 */
[----:B------:R-:W-:Y:S01]  /*6880*/  IMAD.SHL.U32 R100, R96, 0x10, RZ ;  /* 0x0000001060647824 */ /* 0x000fe200078e00ff */
[----:B------:R-:W-:Y:S01]  /*6890*/  LEA R0, R4, UR49, 0x3 ;  /* 0x0000003104007c11 */ /* 0x000fe2000f8e18ff */
[----:B------:R-:W-:Y:S01]  /*68a0*/  IMAD.IADD R103, R112, 0x1, R101 ;  /* 0x0000000170677824 */ /* 0x000fe200078e0265 */
[----:B------:R-:W-:Y:S01]  /*68b0*/  UMOV UR4, UR5 ;  /* 0x0000000500047c82 */ /* 0x000fe20008000000 */
[----:B------:R-:W-:Y:S01]  /*68c0*/  LOP3.LUT P5, R109, R87, 0xff, RZ, 0xc0, !PT ;  /* 0x000000ff576d7812 */ /* 0x000fe200078ac0ff */
[----:B------:R-:W-:Y:S01]  /*68d0*/  USHF.R.U32.HI UR4, URZ, UR10, UR4 ;  /* 0x0000000aff047299 */ /* 0x000fe20008011604 */
[----:B------:R-:W-:Y:S01]  /*68e0*/  SEL R4, RZ, 0xffffffff, P4 ;  /* 0xffffffffff047807 */ /* 0x000fe20002000000 */
[----:B------:R-:W-:Y:S01]  /*68f0*/  BSSY B1, `(.L_x_104) ;  /* 0x000003f000017945 */ /* 0x000fe20003800000 */
[----:B------:R-:W-:Y:S01]  /*6900*/  @P6 SHF.L.U32 R7, R46, 0x1f, RZ ;  /* 0x0000001f2e076819 */ /* 0x000fe200000006ff */
[----:B------:R-:W-:Y:S01]  /*6910*/  USEL UR4, UR12, UR4, !UP0 ;  /* 0x000000040c047287 */ /* 0x000fe2000c000000 */
[----:B------:R-:W-:Y:S01]  /*6920*/  IMAD.MOV.U32 R113, RZ, RZ, 0x1 ;  /* 0x00000001ff717424 */ /* 0x000fe200078e00ff */
[----:B------:R-:W-:Y:S01]  /*6930*/  UISETP.NE.AND UP0, UPT, UR11, 0x1, UPT ;  /* 0x000000010b00788c */ /* 0x000fe2000bf05270 */
[----:B------:R-:W1:Y:S01]  /*6940*/  @P6 SYNCS.PHASECHK.TRANS64.TRYWAIT P1, [R0+URZ+0xa0], R7 ;  /* 0x0000a007000065a7 */ /* 0x000e6200080211ff */
[----:B------:R-:W-:Y:S01]  /*6950*/  IMAD.IADD R39, R37, 0x1, R2 ;  /* 0x0000000125277824 */ /* 0x000fe200078e0202 */
[----:B------:R-:W-:Y:S01]  /*6960*/  UIMAD.WIDE.U32 UR6, UR4, UR6, URZ ;  /* 0x00000006040672a5 */ /* 0x000fe2000f8e00ff */
[----:B------:R-:W-:Y:S01]  /*6970*/  IMAD.U32 R106, RZ, RZ, UR4 ;  /* 0x00000004ff6a7e24 */ /* 0x000fe2000f8e00ff */
[----:B------:R-:W-:Y:S01]  /*6980*/  @P3 SEL R4, R5, R4, !P5 ;  /* 0x0000000405043207 */ /* 0x000fe20006800000 */
[----:B------:R-:W-:Y:S01]  /*6990*/  IMAD R8, RZ, RZ, -UR4 ;  /* 0x80000004ff087e24 */ /* 0x000fe2000f8e02ff */
[----:B------:R-:W-:Y:S01]  /*69a0*/  PLOP3.LUT P2, PT, PT, PT, UP0, 0x80, 0x8 ;  /* 0x000000000008781c */ /* 0x000fe20003f4f008 */
[----:B------:R-:W-:Y:S01]  /*69b0*/  IMAD.U32 R105, RZ, RZ, UR4 ;  /* 0x00000004ff697e24 */ /* 0x000fe2000f8e00ff */
[----:B------:R-:W-:Y:S01]  /*69c0*/  LOP3.LUT R4, R4, 0x1, RZ, 0xc0, !PT ;  /* 0x0000000104047812 */ /* 0x000fe200078ec0ff */
[----:B------:R-:W-:Y:S01]  /*69d0*/  UMOV UR5, UR7 ;  /* 0x0000000700057c82 */ /* 0x000fe20008000000 */
[----:B------:R-:W-:Y:S01]  /*69e0*/  IMAD R107, R8, UR8, R107 ;  /* 0x00000008086b7c24 */ /* 0x000fe2000f8e026b */
[----:B------:R-:W-:Y:S01]  /*69f0*/  USHF.R.U32.HI UR5, URZ, UR13, UR5 ;  /* 0x0000000dff057299 */ /* 0x000fe20008011605 */
[----:B------:R-:W-:Y:S01]  /*6a00*/  P2R R111, PR, RZ, 0x40 ;  /* 0x00000040ff6f7803 */ /* 0x000fe20000000000 */
[----:B------:R-:W-:Y:S01]  /*6a10*/  IMAD.U32 R116, RZ, RZ, UR50 ;  /* 0x00000032ff747e24 */ /* 0x000fe2000f8e00ff */
[----:B------:R-:W-:Y:S02]  /*6a20*/  CS2R R74, SRZ ;  /* 0x00000000004a7805 */ /* 0x000fe4000001ff00 */
[----:B------:R-:W-:Y:S01]  /*6a30*/  CS2R R72, SRZ ;  /* 0x0000000000487805 */ /* 0x000fe2000001ff00 */
[----:B------:R3:W4:Y:S01]  /*6a40*/  SYNCS.PHASECHK.TRANS64.TRYWAIT P0, [R108+URZ+0xf0], R3 ;  /* 0x0000f0036c0075a7 */ /* 0x00072200080011ff */
[----:B------:R-:W-:Y:S01]  /*6a50*/  SEL R106, R106, UR5, !P2 ;  /* 0x000000056a6a7c07 */ /* 0x000fe2000d000000 */
[----:B------:R-:W-:Y:S01]  /*6a60*/  IMAD.IADD R102, R112, 0x1, R100 ;  /* 0x0000000170667824 */ /* 0x000fe200078e0264 */
[----:B------:R-:W-:Y:S01]  /*6a70*/  ISETP.NE.U32.AND P2, PT, R4, 0x1, PT ;  /* 0x000000010400780c */ /* 0x000fe20003f45070 */
[----:B------:R-:W-:Y:S01]  /*6a80*/  IMAD.IADD R47, R98, 0x1, R103 ;  /* 0x00000001622f7824 */ /* 0x000fe200078e0267 */
[----:B------:R-:W-:Y:S01]  /*6a90*/  CS2R R66, SRZ ;  /* 0x0000000000427805 */ /* 0x000fe2000001ff00 */
[----:B------:R-:W-:Y:S01]  /*6aa0*/  IMAD.MOV R6, RZ, RZ, -R106 ;  /* 0x000000ffff067224 */ /* 0x000fe200078e0a6a */
[----:B------:R-:W-:Y:S02]  /*6ab0*/  P2R R115, PR, RZ, 0x4 ;  /* 0x00000004ff737803 */ /* 0x000fe40000000000 */
[----:B------:R-:W-:Y:S02]  /*6ac0*/  CS2R R64, SRZ ;  /* 0x0000000000407805 */ /* 0x000fe4000001ff00 */
[----:B------:R-:W-:Y:S01]  /*6ad0*/  CS2R R58, SRZ ;  /* 0x00000000003a7805 */ /* 0x000fe2000001ff00 */
[----:B------:R-:W-:Y:S01]  /*6ae0*/  IMAD R105, R6, UR11, R105 ;  /* 0x0000000b06697c24 */ /* 0x000fe2000f8e0269 */
[----:B------:R-:W-:Y:S02]  /*6af0*/  CS2R R56, SRZ ;  /* 0x0000000000387805 */ /* 0x000fe4000001ff00 */
[----:B------:R-:W-:Y:S02]  /*6b00*/  CS2R R50, SRZ ;  /* 0x0000000000327805 */ /* 0x000fe4000001ff00 */
[----:B------:R-:W-:Y:S02]  /*6b10*/  CS2R R48, SRZ ;  /* 0x0000000000307805 */ /* 0x000fe4000001ff00 */
[----:B-1----:R-:W-:Y:S01]  /*6b20*/  @P6 SEL R113, RZ, 0x1, !P1 ;  /* 0x00000001ff716807 */ /* 0x002fe20004800000 */
[----:B---3--:R-:W-:Y:S06]  /*6b30*/  @!P6 BRA `(.L_x_105) ;  /* 0x000000000068e947 */ /* 0x008fec0003800000 */
[----:B------:R-:W-:Y:S01]  /*6b40*/  ISETP.NE.AND P1, PT, R113, RZ, PT ;  /* 0x000000ff7100720c */ /* 0x000fe20003f25270 */
[----:B------:R-:W-:Y:S01]  /*6b50*/  BSSY B0, `(.L_x_106) ;  /* 0x000000d000007945 */ /* 0x000fe20003800000 */
[----:B------:R-:W-:Y:S02]  /*6b60*/  CS2R R50, SRZ ;  /* 0x0000000000327805 */ /* 0x000fe4000001ff00 */
[----:B------:R-:W-:Y:S02]  /*6b70*/  CS2R R48, SRZ ;  /* 0x0000000000307805 */ /* 0x000fe4000001ff00 */
[----:B------:R-:W-:Y:S02]  /*6b80*/  CS2R R58, SRZ ;  /* 0x00000000003a7805 */ /* 0x000fe4000001ff00 */
[----:B------:R-:W-:Y:S02]  /*6b90*/  CS2R R56, SRZ ;  /* 0x0000000000387805 */ /* 0x000fe4000001ff00 */
[----:B------:R-:W-:Y:S02]  /*6ba0*/  CS2R R66, SRZ ;  /* 0x0000000000427805 */ /* 0x000fe4000001ff00 */
[----:B------:R-:W-:Y:S02]  /*6bb0*/  CS2R R64, SRZ ;  /* 0x0000000000407805 */ /* 0x000fe4000001ff00 */
[----:B------:R-:W-:Y:S02]  /*6bc0*/  CS2R R74, SRZ ;  /* 0x00000000004a7805 */ /* 0x000fe4000001ff00 */
[----:B------:R-:W-:Y:S01]  /*6bd0*/  CS2R R72, SRZ ;  /* 0x0000000000487805 */ /* 0x000fe2000001ff00 */
[----:B------:R-:W-:Y:S06]  /*6be0*/  @P1 BRA `(.L_x_107) ;  /* 0x00000000000c1947 */ /* 0x000fec0003800000 */
[----:B------:R-:W-:Y:S04]  /*6bf0*/  SHF.L.U32 R5, R46, 0x1f, RZ ;  /* 0x0000001f2e057819 */ /* 0x000fe800000006ff */
[----:B------:R-:W1:Y:S02]  /*6c00*/  SYNCS.PHASECHK.TRANS64.TRYWAIT P1, [R0+URZ+0xa0], R5 ;  /* 0x0000a005000075a7 */ /* 0x000e6400080211ff */
[----:B-1----:R-:W-:Y:S05]  /*6c10*/  @!P1 BRA `(.L_x_108) ;  /* 0x0000002400e49947 */ /* 0x002fea0003800000 */
.L_x_107:
[----:B------:R-:W-:Y:S05]  /*6c20*/  BSYNC B0 ;  /* 0x0000000000007941 */ /* 0x000fea0003800000 */
.L_x_106:
[----:B------:R-:W-:Y:S01]  /*6c30*/  ISETP.NE.AND P1, PT, R115, RZ, PT ;  /* 0x000000ff7300720c */ /* 0x000fe20003f25270 */
[----:B------:R-:W-:Y:S04]  /*6c40*/  UIADD3 UR4, UPT, UPT, UR50, 0x1, URZ ;  /* 0x0000000132047890 */ /* 0x000fe8000fffe0ff */
[----:B------:R-:W-:Y:S04]  /*6c50*/  UISETP.NE.AND UP0, UPT, UR4, 0x3, UPT ;  /* 0x000000030400788c */ /* 0x000fe8000bf05270 */
[----:B------:R-:W-:Y:S02]  /*6c60*/  USEL UR5, URZ, 0x1, UP0 ;  /* 0x00000001ff057887 */ /* 0x000fe40008000000 */
[----:B------:R-:W-:Y:S02]  /*6c70*/  USEL UR4, UR4, URZ, UP0 ;  /* 0x000000ff04047287 */ /* 0x000fe40008000000 */
[----:B------:R3:W1:Y:S02]  /*6c80*/  @P1 LDS.128 R48, [R112] ;  /* 0x0000000070301984 */ /* 0x0006640000000c00 */
[----:B------:R-:W-:Y:S02]  /*6c90*/  LOP3.LUT R46, R46, UR5, RZ, 0x3c, !PT ;  /* 0x000000052e2e7c12 */ /* 0x000fe4000f8e3cff */
[----:B------:R3:W1:Y:S01]  /*6ca0*/  @P1 LDS.128 R56, [R103+0x10] ;  /* 0x0000100067381984 */ /* 0x0006620000000c00 */
[----:B------:R-:W-:Y:S03]  /*6cb0*/  IMAD.U32 R116, RZ, RZ, UR4 ;  /* 0x00000004ff747e24 */ /* 0x000fe6000f8e00ff */
[----:B------:R3:W1:Y:S04]  /*6cc0*/  @P1 LDS.128 R64, [R102+0x20] ;  /* 0x0000200066401984 */ /* 0x0006680000000c00 */
[----:B------:R3:W1:Y:S02]  /*6cd0*/  @P1 LDS.128 R72, [R47+0x10] ;  /* 0x000010002f481984 */ /* 0x0006640000000c00 */
.L_x_105:
[----:B------:R-:W-:Y:S05]  /*6ce0*/  BSYNC B1 ;  /* 0x0000000000017941 */ /* 0x000fea0003800000 */
.L_x_104:
[----:B-1----:R-:W-:Y:S04]  /*6cf0*/  SHF.R.U32.HI R5, RZ, 0x15, R39 ;  /* 0x00000015ff057819 */ /* 0x002fe80000011627 */
[----:B------:R-:W-:Y:S01]  /*6d00*/  LOP3.LUT P1, RZ, R5, 0x3, R88, 0x48, !PT ;  /* 0x0000000305ff7812 */ /* 0x000fe20007824858 */
[----:B------:R-:W-:Y:S01]  /*6d10*/  @!UPT UIADD3 URZ, UPT, UPT, URZ, URZ, URZ ;  /* 0x000000fffffff290 */ /* 0x000fe2000fffe0ff */
[----:B----4-:R-:W-:Y:S11]  /*6d20*/  @P0 BRA `(.L_x_109) ;  /* 0x0000000000080947 */ /* 0x010ff60003800000 */
[----:B------:R-:W1:Y:S02]  /*6d30*/  SYNCS.PHASECHK.TRANS64.TRYWAIT P0, [R108+URZ+0xf0], R3 ;  /* 0x0000f0036c0075a7 */ /* 0x000e6400080011ff */
[----:B-1----:R-:W-:Y:S05]  /*6d40*/  @!P0 BRA `(.L_x_110) ;  /* 0x0000002400ac8947 */ /* 0x002fea0003800000 */
.L_x_109:
[----:B------:R-:W-:Y:S05]  /*6d50*/  @!P1 BRA `(.L_x_111) ;  /* 0x0000000000409947 */ /* 0x000fea0003800000 */
[----:B------:R-:W4:Y:S01]  /*6d60*/  LDCU.64 UR8, c[0x4][0x70] ;  /* 0x01000e00ff0877ac */ /* 0x000f220008000a00 */
[----:B-1----:R-:W-:Y:S01]  /*6d70*/  MOV R3, 0x0 ;  /* 0x0000000000037802 */ /* 0x002fe20000000f00 */
[----:B------:R-:W-:Y:S02]  /*6d80*/  HFMA2 R12, -RZ, RZ, 0, 5.9604644775390625e-08 ;  /* 0x00000001ff0c7431 */ /* 0x000fe400000001ff */
[----:B------:R-:W-:Y:S02]  /*6d90*/  IMAD.MOV.U32 R8, RZ, RZ, 0x192 ;  /* 0x00000192ff087424 */ /* 0x000fe400078e00ff */
[----:B------:R-:W-:Y:S01]  /*6da0*/  IMAD.MOV.U32 R13, RZ, RZ, RZ ;  /* 0x000000ffff0d7224 */ /* 0x000fe200078e00ff */
[----:B------:R-:W1:Y:S01]  /*6db0*/  LDCU.64 UR6, c[0x4][0x78] ;  /* 0x01000f00ff0677ac */ /* 0x000e620008000a00 */
[----:B------:R-:W2:Y:S01]  /*6dc0*/  LDC.64 R2, c[0x4][R3] ;  /* 0x0100000003027b82 */ /* 0x000ea20000000a00 */
[----:B------:R-:W5:Y:S01]  /*6dd0*/  LDCU.64 UR4, c[0x4][0x10] ;  /* 0x01000200ff0477ac */ /* 0x000f620008000a00 */
[----:B----4-:R-:W-:Y:S01]  /*6de0*/  MOV R5, UR9 ;  /* 0x0000000900057c02 */ /* 0x010fe20008000f00 */
[----:B------:R-:W-:Y:S01]  /*6df0*/  IMAD.U32 R4, RZ, RZ, UR8 ;  /* 0x00000008ff047e24 */ /* 0x000fe2000f8e00ff */
[----:B-1----:R-:W-:Y:S01]  /*6e00*/  MOV R7, UR7 ;  /* 0x0000000700077c02 */ /* 0x002fe20008000f00 */
[----:B------:R-:W-:Y:S01]  /*6e10*/  IMAD.U32 R6, RZ, RZ, UR6 ;  /* 0x00000006ff067e24 */ /* 0x000fe2000f8e00ff */
[----:B-----5:R-:W-:Y:S01]  /*6e20*/  MOV R11, UR5 ;  /* 0x00000005000b7c02 */ /* 0x020fe20008000f00 */
[----:B------:R-:W-:Y:S02]  /*6e30*/  IMAD.U32 R10, RZ, RZ, UR4 ;  /* 0x00000004ff0a7e24 */ /* 0x000fe4000f8e00ff */
[----:B------:R-:W-:Y:S07]  /*6e40*/  LEPC R20, `(.L_x_111) ;  /* 0x000000001014794e */ /* 0x000fee0000000000 */
[----:B--23--:R-:W-:Y:S05]  /*6e50*/  CALL.ABS.NOINC R2 ;  /* 0x0000000002007343 */ /* 0x00cfea0003c00000 */
.L_x_111:
[C---:B------:R-:W-:Y:S01]  /*6e60*/  SHF.L.U32 R40, R48.reuse, 0x10, RZ ;  /* 0x0000001030287819 */ /* 0x040fe200000006ff */
[----:B------:R-:W-:Y:S05]  /*6e70*/  WARPSYNC.ALL ;  /* 0x0000000000007948 */ /* 0x000fea0003800000 */
[----:B------:R-:W-:Y:S01]  /*6e80*/  R2UR UR4, R39 ;  /* 0x00000000270472ca */ /* 0x000fe200000e0000 */
[----:B------:R-:W-:Y:S01]  /*6e90*/  BSSY.RECONVERGENT B0, `(.L_x_112) ;  /* 0x0000088000007945 */ /* 0x000fe20003800200 */
[----:B------:R-:W-:Y:S02]  /*6ea0*/  LOP3.LUT R43, R48, 0xffff0000, RZ, 0xc0, !PT ;  /* 0xffff0000302b7812 */ /* 0x000fe400078ec0ff */
[----:B------:R-:W-:Y:S02]  /*6eb0*/  LOP3.LUT R42, R49, 0xffff0000, RZ, 0xc0, !PT ;  /* 0xffff0000312a7812 */ /* 0x000fe400078ec0ff */
[----:B------:R-:W-:Y:S02]  /*6ec0*/  SHF.L.U32 R45, R51, 0x10, RZ ;  /* 0x00000010332d7819 */ /* 0x000fe400000006ff */
[----:B------:R-:W-:Y:S02]  /*6ed0*/  LOP3.LUT R44, R75, 0xffff0000, RZ, 0xc0, !PT ;  /* 0xffff00004b2c7812 */ /* 0x000fe400078ec0ff */
[----:B------:R-:W-:Y:S03]  /*6ee0*/  ISETP.NE.AND P0, PT, R86, RZ, PT ;  /* 0x000000ff5600720c */ /* 0x000fe60003f05270 */
[----:B------:R-:W2:Y:S02]  /*6ef0*/  LDTM.x32 R4, tmem[UR4] ;  /* 0x00000004000479ee */ /* 0x000ea400082c0000 */
[C---:B--2---:R-:W-:Y:S01]  /*6f00*/  FMUL R0, R38.reuse, R4 ;  /* 0x0000000426007220 */ /* 0x044fe20000400000 */
[C---:B------:R-:W-:Y:S01]  /*6f10*/  FMUL R2, R38.reuse, R5 ;  /* 0x0000000526027220 */ /* 0x040fe20000400000 */
[C---:B-1----:R-:W-:Y:S01]  /*6f20*/  FMUL R3, R38.reuse, R6 ;  /* 0x0000000626037220 */ /* 0x042fe20000400000 */
[----:B------:R-:W-:Y:S01]  /*6f30*/  FMUL R7, R38, R7 ;  /* 0x0000000726077220 */ /* 0x000fe20000400000 */
[----:B------:R-:W-:Y:S01]  /*6f40*/  FFMA R0, R41, R40, R0 ;  /* 0x0000002829007223 */ /* 0x000fe20000000000 */
[----:B------:R-:W-:Y:S01]  /*6f50*/  SHF.L.U32 R40, R49, 0x10, RZ ;  /* 0x0000001031287819 */ /* 0x000fe200000006ff */
[C---:B------:R-:W-:Y:S01]  /*6f60*/  FFMA R2, R41.reuse, R43, R2 ;  /* 0x0000002b29027223 */ /* 0x040fe20000000002 */
[----:B------:R-:W-:Y:S01]  /*6f70*/  SHF.L.U32 R43, R50, 0x10, RZ ;  /* 0x00000010322b7819 */ /* 0x000fe200000006ff */
[C---:B------:R-:W-:Y:S01]  /*6f80*/  FMUL R4, R38.reuse, R8 ;  /* 0x0000000826047220 */ /* 0x040fe20000400000 */
[----:B------:R-:W-:Y:S01]  /*6f90*/  FMUL R5, R38, R9 ;  /* 0x0000000926057220 */ /* 0x000fe20000400000 */
[C---:B------:R-:W-:Y:S01]  /*6fa0*/  FFMA R3, R41.reuse, R40, R3 ;  /* 0x0000002829037223 */ /* 0x040fe20000000003 */
[----:B------:R-:W-:Y:S01]  /*6fb0*/  LOP3.LUT R40, R50, 0xffff0000, RZ, 0xc0, !PT ;  /* 0xffff000032287812 */ /* 0x000fe200078ec0ff */
[----:B------:R-:W-:Y:S01]  /*6fc0*/  FFMA R7, R41, R42, R7 ;  /* 0x0000002a29077223 */ /* 0x000fe20000000007 */
[----:B------:R-:W-:Y:S01]  /*6fd0*/  LOP3.LUT R42, R51, 0xffff0000, RZ, 0xc0, !PT ;  /* 0xffff0000332a7812 */ /* 0x000fe200078ec0ff */
[----:B------:R-:W-:Y:S01]  /*6fe0*/  FMUL R6, R38, R10 ;  /* 0x0000000a26067220 */ /* 0x000fe20000400000 */
[----:B------:R-:W-:Y:S01]  /*6ff0*/  F2FP.BF16.F32.PACK_AB R52, R2, R0 ;  /* 0x000000000234723e */ /* 0x000fe200000010ff */
[----:B------:R-:W-:Y:S01]  /*7000*/  FMUL R11, R38, R11 ;  /* 0x0000000b260b7220 */ /* 0x000fe20000400000 */
[----:B------:R-:W-:Y:S01]  /*7010*/  F2FP.BF16.F32.PACK_AB R53, R7, R3 ;  /* 0x000000030735723e */ /* 0x000fe200000010ff */
[----:B------:R-:W-:Y:S01]  /*7020*/  FFMA R4, R41, R43, R4 ;  /* 0x0000002b29047223 */ /* 0x000fe20000000004 */
[----:B------:R-:W-:Y:S01]  /*7030*/  SHF.L.U32 R43, R57, 0x10, RZ ;  /* 0x00000010392b7819 */ /* 0x000fe200000006ff */
[C---:B------:R-:W-:Y:S01]  /*7040*/  FFMA R5, R41.reuse, R40, R5 ;  /* 0x0000002829057223 */ /* 0x040fe20000000005 */
[C---:B------:R-:W-:Y:S01]  /*7050*/  SHF.L.U32 R40, R56.reuse, 0x10, RZ ;  /* 0x0000001038287819 */ /* 0x040fe200000006ff */
[----:B------:R-:W-:Y:S01]  /*7060*/  FFMA R6, R41, R45, R6 ;  /* 0x0000002d29067223 */ /* 0x000fe20000000006 */
[----:B------:R-:W-:Y:S01]  /*7070*/  SHF.L.U32 R45, R59, 0x10, RZ ;  /* 0x000000103b2d7819 */ /* 0x000fe200000006ff */
[----:B------:R-:W-:Y:S01]  /*7080*/  FFMA R11, R41, R42, R11 ;  /* 0x0000002a290b7223 */ /* 0x000fe2000000000b */
[----:B------:R-:W-:Y:S01]  /*7090*/  LOP3.LUT R42, R56, 0xffff0000, RZ, 0xc0, !PT ;  /* 0xffff0000382a7812 */ /* 0x000fe200078ec0ff */
[C---:B------:R-:W-:Y:S01]  /*70a0*/  FMUL R8, R38.reuse, R12 ;  /* 0x0000000c26087220 */ /* 0x040fe20000400000 */
[----:B------:R-:W-:Y:S01]  /*70b0*/  F2FP.BF16.F32.PACK_AB R54, R5, R4 ;  /* 0x000000040536723e */ /* 0x000fe200000010ff */
[C---:B------:R-:W-:Y:S01]  /*70c0*/  FMUL R9, R38.reuse, R13 ;  /* 0x0000000d26097220 */ /* 0x040fe20000400000 */
[----:B------:R-:W-:Y:S01]  /*70d0*/  F2FP.BF16.F32.PACK_AB R55, R11, R6 ;  /* 0x000000060b37723e */ /* 0x000fe200000010ff */
[----:B------:R-:W-:Y:S01]  /*70e0*/  FMUL R10, R38, R14 ;  /* 0x0000000e260a7220 */ /* 0x000fe20000400000 */
[----:B------:R-:W-:Y:S01]  /*70f0*/  FFMA R8, R41, R40, R8 ;  /* 0x0000002829087223 */ /* 0x000fe20000000008 */
[----:B------:R-:W-:Y:S01]  /*7100*/  LOP3.LUT R40, R57, 0xffff0000, RZ, 0xc0, !PT ;  /* 0xffff000039287812 */ /* 0x000fe200078ec0ff */
[C---:B------:R-:W-:Y:S01]  /*7110*/  FFMA R9, R41.reuse, R42, R9 ;  /* 0x0000002a29097223 */ /* 0x040fe20000000009 */
[----:B------:R-:W-:Y:S01]  /*7120*/  LOP3.LUT R42, R58, 0xffff0000, RZ, 0xc0, !PT ;  /* 0xffff00003a2a7812 */ /* 0x000fe200078ec0ff */
[----:B------:R-:W-:Y:S01]  /*7130*/  FMUL R15, R38, R15 ;  /* 0x0000000f260f7220 */ /* 0x000fe20000400000 */
[----:B------:R-:W-:Y:S01]  /*7140*/  FFMA R10, R41, R43, R10 ;  /* 0x0000002b290a7223 */ /* 0x000fe2000000000a */
[----:B------:R-:W-:Y:S01]  /*7150*/  SHF.L.U32 R43, R58, 0x10, RZ ;  /* 0x000000103a2b7819 */ /* 0x000fe200000006ff */
[C---:B------:R-:W-:Y:S01]  /*7160*/  FMUL R12, R38.reuse, R16 ;  /* 0x00000010260c7220 */ /* 0x040fe20000400000 */
[----:B------:R-:W-:Y:S01]  /*7170*/  F2FP.BF16.F32.PACK_AB R60, R9, R8 ;  /* 0x00000008093c723e */ /* 0x000fe200000010ff */
[----:B------:R-:W-:Y:S01]  /*7180*/  FFMA R15, R41, R40, R15 ;  /* 0x00000028290f7223 */ /* 0x000fe2000000000f */
[----:B------:R-:W-:Y:S01]  /*7190*/  LOP3.LUT R40, R59, 0xffff0000, RZ, 0xc0, !PT ;  /* 0xffff00003b287812 */ /* 0x000fe200078ec0ff */
[C---:B------:R-:W-:Y:S01]  /*71a0*/  FMUL R13, R38.reuse, R17 ;  /* 0x00000011260d7220 */ /* 0x040fe20000400000 */
[C---:B------:R-:W-:Y:S01]  /*71b0*/  FMUL R14, R38.reuse, R18 ;  /* 0x00000012260e7220 */ /* 0x040fe20000400000 */
[----:B------:R-:W-:Y:S01]  /*71c0*/  FMUL R19, R38, R19 ;  /* 0x0000001326137220 */ /* 0x000fe20000400000 */
[----:B------:R-:W-:Y:S01]  /*71d0*/  F2FP.BF16.F32.PACK_AB R61, R15, R10 ;  /* 0x0000000a0f3d723e */ /* 0x000fe200000010ff */
[C---:B------:R-:W-:Y:S01]  /*71e0*/  FFMA R12, R41.reuse, R43, R12 ;  /* 0x0000002b290c7223 */ /* 0x040fe2000000000c */
[C---:B------:R-:W-:Y:S01]  /*71f0*/  SHF.L.U32 R43, R64.reuse, 0x10, RZ ;  /* 0x00000010402b7819 */ /* 0x040fe200000006ff */
[----:B------:R-:W-:Y:S01]  /*7200*/  FFMA R13, R41, R42, R13 ;  /* 0x0000002a290d7223 */ /* 0x000fe2000000000d */
[----:B------:R-:W-:Y:S01]  /*7210*/  LOP3.LUT R42, R65, 0xffff0000, RZ, 0xc0, !PT ;  /* 0xffff0000412a7812 */ /* 0x000fe200078ec0ff */
[----:B------:R-:W-:Y:S01]  /*7220*/  FFMA R14, R41, R45, R14 ;  /* 0x0000002d290e7223 */ /* 0x000fe2000000000e */
[----:B------:R-:W-:Y:S01]  /*7230*/  SHF.L.U32 R45, R65, 0x10, RZ ;  /* 0x00000010412d7819 */ /* 0x000fe200000006ff */
[----:B------:R1:W-:Y:S01]  /*7240*/  STS.128 [R112], R52 ;  /* 0x0000003470007388 */ /* 0x0003e20000000c00 */
[----:B------:R-:W-:Y:S01]  /*7250*/  F2FP.BF16.F32.PACK_AB R62, R13, R12 ;  /* 0x0000000c0d3e723e */ /* 0x000fe200000010ff */
[----:B------:R-:W-:Y:S01]  /*7260*/  FFMA R19, R41, R40, R19 ;  /* 0x0000002829137223 */ /* 0x000fe20000000013 */
[----:B------:R-:W-:Y:S01]  /*7270*/  LOP3.LUT R40, R64, 0xffff0000, RZ, 0xc0, !PT ;  /* 0xffff000040287812 */ /* 0x000fe200078ec0ff */
[C---:B------:R-:W-:Y:S01]  /*7280*/  FMUL R16, R38.reuse, R20 ;  /* 0x0000001426107220 */ /* 0x040fe20000400000 */
[C---:B------:R-:W-:Y:S01]  /*7290*/  FMUL R17, R38.reuse, R21 ;  /* 0x0000001526117220 */ /* 0x040fe20000400000 */
[C---:B------:R-:W-:Y:S01]  /*72a0*/  FMUL R18, R38.reuse, R22 ;  /* 0x0000001626127220 */ /* 0x040fe20000400000 */
[----:B------:R-:W-:Y:S01]  /*72b0*/  F2FP.BF16.F32.PACK_AB R63, R19, R14 ;  /* 0x0000000e133f723e */ /* 0x000fe200000010ff */
[----:B------:R-:W-:Y:S01]  /*72c0*/  FMUL R23, R38, R23 ;  /* 0x0000001726177220 */ /* 0x000fe20000400000 */
[----:B------:R-:W-:Y:S01]  /*72d0*/  FFMA R16, R41, R43, R16 ;  /* 0x0000002b29107223 */ /* 0x000fe20000000010 */
[----:B------:R-:W-:Y:S01]  /*72e0*/  SHF.L.U32 R43, R67, 0x10, RZ ;  /* 0x00000010432b7819 */ /* 0x000fe200000006ff */
[C---:B------:R-:W-:Y:S01]  /*72f0*/  FFMA R17, R41.reuse, R40, R17 ;  /* 0x0000002829117223 */ /* 0x040fe20000000011 */
[----:B------:R1:W-:Y:S01]  /*7300*/  STS.128 [R103+0x10], R60 ;  /* 0x0000103c67007388 */ /* 0x0003e20000000c00 */
        /* <DEDUP_REMOVED lines=8> */
[C---:B------:R-:W-:Y:S01]  /*7390*/  FMUL R22, R38.reuse, R26 ;  /* 0x0000001a26167220 */ /* 0x040fe20000400000 */
[----:B------:R-:W-:Y:S01]  /*73a0*/  FFMA R20, R41, R40, R20 ;  /* 0x0000002829147223 */ /* 0x000fe20000000014 */
[----:B------:R-:W-:Y:S01]  /*73b0*/  LOP3.LUT R40, R67, 0xffff0000, RZ, 0xc0, !PT ;  /* 0xffff000043287812 */ /* 0x000fe200078ec0ff */
[C---:B------:R-:W-:Y:S01]  /*73c0*/  FFMA R21, R41.reuse, R42, R21 ;  /* 0x0000002a29157223 */ /* 0x040fe20000000015 */
[C---:B------:R-:W-:Y:S01]  /*73d0*/  FFMA R22, R41.reuse, R43, R22 ;  /* 0x0000002b29167223 */ /* 0x040fe20000000016 */
[----:B------:R-:W-:Y:S01]  /*73e0*/  FMUL R27, R38, R27 ;  /* 0x0000001b261b7220 */ /* 0x000fe20000400000 */
[----:B------:R-:W-:Y:S01]  /*73f0*/  SHF.L.U32 R43, R72, 0x10, RZ ;  /* 0x00000010482b7819 */ /* 0x000fe200000006ff */
[----:B------:R-:W-:Y:S01]  /*7400*/  FMUL R24, R38, R28 ;  /* 0x0000001c26187220 */ /* 0x000fe20000400000 */
[----:B------:R-:W-:Y:S01]  /*7410*/  LOP3.LUT R42, R72, 0xffff0000, RZ, 0xc0, !PT ;  /* 0xffff0000482a7812 */ /* 0x000fe200078ec0ff */
[C---:B------:R-:W-:Y:S01]  /*7420*/  FMUL R25, R38.reuse, R29 ;  /* 0x0000001d26197220 */ /* 0x040fe20000400000 */
[C---:B------:R-:W-:Y:S01]  /*7430*/  FMUL R26, R38.reuse, R30 ;  /* 0x0000001e261a7220 */ /* 0x040fe20000400000 */
[C---:B------:R-:W-:Y:S01]  /*7440*/  FFMA R27, R41.reuse, R40, R27 ;  /* 0x00000028291b7223 */ /* 0x040fe2000000001b */
[----:B------:R-:W-:Y:S01]  /*7450*/  FFMA R24, R41, R43, R24 ;  /* 0x0000002b29187223 */ /* 0x000fe20000000018 */
[----:B------:R-:W-:Y:S01]  /*7460*/  LOP3.LUT R40, R73, 0xffff0000, RZ, 0xc0, !PT ;  /* 0xffff000049287812 */ /* 0x000fe200078ec0ff */
[C---:B------:R-:W-:Y:S01]  /*7470*/  FFMA R25, R41.reuse, R42, R25 ;  /* 0x0000002a29197223 */ /* 0x040fe20000000019 */
[----:B------:R-:W-:Y:S01]  /*7480*/  FMUL R31, R38, R31 ;  /* 0x0000001f261f7220 */ /* 0x000fe20000400000 */
[----:B------:R-:W-:Y:S01]  /*7490*/  SHF.L.U32 R43, R74, 0x10, RZ ;  /* 0x000000104a2b7819 */ /* 0x000fe200000006ff */
[----:B------:R-:W-:Y:S01]  /*74a0*/  FFMA R26, R41, R45, R26 ;  /* 0x0000002d291a7223 */ /* 0x000fe2000000001a */
[----:B------:R-:W-:Y:S01]  /*74b0*/  FMUL R28, R38, R32 ;  /* 0x00000020261c7220 */ /* 0x000fe20000400000 */
[----:B------:R-:W-:Y:S01]  /*74c0*/  LOP3.LUT R42, R74, 0xffff0000, RZ, 0xc0, !PT ;  /* 0xffff00004a2a7812 */ /* 0x000fe200078ec0ff */
[C---:B------:R-:W-:Y:S01]  /*74d0*/  FMUL R29, R38.reuse, R33 ;  /* 0x00000021261d7220 */ /* 0x040fe20000400000 */
[----:B------:R-:W-:Y:S01]  /*74e0*/  SHF.L.U32 R45, R75, 0x10, RZ ;  /* 0x000000104b2d7819 */ /* 0x000fe200000006ff */
[C---:B------:R-:W-:Y:S01]  /*74f0*/  FMUL R30, R38.reuse, R34 ;  /* 0x00000022261e7220 */ /* 0x040fe20000400000 */
[----:B------:R-:W-:Y:S01]  /*7500*/  FFMA R31, R41, R40, R31 ;  /* 0x00000028291f7223 */ /* 0x000fe2000000001f */
[----:B------:R-:W-:Y:S01]  /*7510*/  FMUL R35, R38, R35 ;  /* 0x0000002326237220 */ /* 0x000fe20000400000 */
[----:B------:R-:W-:Y:S01]  /*7520*/  F2FP.BF16.F32.PACK_AB R69, R23, R18 ;  /* 0x000000121745723e */ /* 0x000fe200000010ff */
[----:B------:R-:W-:Y:S01]  /*7530*/  FFMA R28, R41, R43, R28 ;  /* 0x0000002b291c7223 */ /* 0x000fe2000000001c */
[----:B------:R-:W-:Y:S01]  /*7540*/  F2FP.BF16.F32.PACK_AB R70, R21, R20 ;  /* 0x000000141546723e */ /* 0x000fe200000010ff */
[----:B------:R-:W-:Y:S01]  /*7550*/  FFMA R29, R41, R42, R29 ;  /* 0x0000002a291d7223 */ /* 0x000fe2000000001d */
[----:B------:R-:W-:Y:S01]  /*7560*/  F2FP.BF16.F32.PACK_AB R71, R27, R22 ;  /* 0x000000161b47723e */ /* 0x000fe200000010ff */
[C---:B------:R-:W-:Y:S01]  /*7570*/  FFMA R30, R41.reuse, R45, R30 ;  /* 0x0000002d291e7223 */ /* 0x040fe2000000001e */
[----:B------:R-:W-:Y:S01]  /*7580*/  FFMA R35, R41, R44, R35 ;  /* 0x0000002c29237223 */ /* 0x000fe20000000023 */
[----:B------:R-:W-:Y:S02]  /*7590*/  F2FP.BF16.F32.PACK_AB R80, R25, R24 ;  /* 0x000000181950723e */ /* 0x000fe400000010ff */
[----:B------:R1:W-:Y:S01]  /*75a0*/  STS.128 [R102+0x20], R68 ;  /* 0x0000204466007388 */ /* 0x0003e20000000c00 */
[----:B------:R-:W-:Y:S02]  /*75b0*/  F2FP.BF16.F32.PACK_AB R81, R31, R26 ;  /* 0x0000001a1f51723e */ /* 0x000fe400000010ff */
[----:B------:R-:W-:Y:S02]  /*75c0*/  F2FP.BF16.F32.PACK_AB R82, R29, R28 ;  /* 0x0000001c1d52723e */ /* 0x000fe400000010ff */
[----:B------:R-:W-:Y:S05]  /*75d0*/  F2FP.BF16.F32.PACK_AB R83, R35, R30 ;  /* 0x0000001e2353723e */ /* 0x000fea00000010ff */
[----:B------:R1:W-:Y:S01]  /*75e0*/  STS.128 [R47+0x10], R80 ;  /* 0x000010502f007388 */ /* 0x0003e20000000c00 */
[----:B------:R-:W-:Y:S01]  /*75f0*/  @!PT LDS RZ, [RZ] ;  /* 0x00000000fffff984 */ /* 0x000fe20000000800 */
[----:B------:R-:W-:Y:S01]  /*7600*/  @!PT LDS RZ, [RZ] ;  /* 0x00000000fffff984 */ /* 0x000fe20000000800 */
[----:B------:R-:W-:Y:S01]  /*7610*/  @!PT LDS RZ, [RZ] ;  /* 0x00000000fffff984 */ /* 0x000fe20000000800 */
[----:B------:R-:W-:Y:S01]  /*7620*/  @!PT LDS RZ, [RZ] ;  /* 0x00000000fffff984 */ /* 0x000fe20000000800 */
[----:B------:R2:W-:Y:S07]  /*7630*/  MEMBAR.ALL.CTA ;  /* 0x0000000000007992 */ /* 0x0005ee0000008000 */
[----:B--2---:R-:W2:Y:S02]  /*7640*/  FENCE.VIEW.ASYNC.S ;  /* 0x00000000000073c6 */ /* 0x004ea40000000000 */
[----:B--2---:R-:W-:Y:S06]  /*7650*/  BAR.SYNC.DEFER_BLOCKING 0x1, 0x80 ;  /* 0x0042000000007b1d */ /* 0x004fec0000010000 */
[----:B------:R-:W-:Y:S05]  /*7660*/  @P0 BRA `(.L_x_113) ;  /* 0x0000000000280947 */ /* 0x000fea0003800000 */
[----:B------:R-:W2:Y:S01]  /*7670*/  LDCU.64 UR6, c[0x0][0x348] ;  /* 0x00006900ff0677ac */ /* 0x000ea20008000a00 */
[----:B------:R-:W-:Y:S02]  /*7680*/  R2UR UR5, R114 ;  /* 0x00000000720572ca */ /* 0x000fe400000e0000 */
[----:B------:R-:W-:Y:S02]  /*7690*/  R2UR UR42, R107 ;  /* 0x000000006b2a72ca */ /* 0x000fe400000e0000 */
[----:B------:R-:W-:Y:S02]  /*76a0*/  R2UR UR43, R105 ;  /* 0x00000000692b72ca */ /* 0x000fe400000e0000 */
[----:B------:R-:W-:Y:S07]  /*76b0*/  R2UR UR44, R106 ;  /* 0x000000006a2c72ca */ /* 0x000fee00000e0000 */
[----:B------:R-:W-:Y:S02]  /*76c0*/  UIADD3 UR40, UPT, UPT, UR49, 0x200, UR5 ;  /* 0x0000020031287890 */ /* 0x000fe4000fffe005 */
[----:B--2---:R-:W-:Y:S04]  /*76d0*/  UIADD3 UR4, UP0, UPT, UR6, 0x680, URZ ;  /* 0x0000068006047890 */ /* 0x004fe8000ff1e0ff */
[----:B------:R-:W-:Y:S09]  /*76e0*/  UIADD3.X UR5, UPT, UPT, URZ, UR7, URZ, UP0, !UPT ;  /* 0x00000007ff057290 */ /* 0x000ff200087fe4ff */
[----:B------:R2:W-:Y:S02]  /*76f0*/  UTMASTG.4D.IM2COL [UR40], [UR4] ;  /* 0x00000028040073b5 */ /* 0x0005e40008058000 */
[----:B--2---:R0:W-:Y:S02]  /*7700*/  UTMACMDFLUSH ;  /* 0x00000000000079b7 */ /* 0x0041e40000000000 */
.L_x_113:
[----:B------:R-:W-:Y:S05]  /*7710*/  BSYNC.RECONVERGENT B0 ;  /* 0x0000000000007941 */ /* 0x000fea0003800200 */
.L_x_112:
[----:B------:R-:W-:Y:S01]  /*7720*/  UIADD3 UR40, UPT, UPT, UR50, 0x1, URZ ;  /* 0x0000000132287890 */ /* 0x000fe2000fffe0ff */
[----:B------:R-:W-:Y:S03]  /*7730*/  BSSY.RECONVERGENT B0, `(.L_x_114) ;  /* 0x0000005000007945 */ /* 0x000fe60003800200 */
[----:B------:R-:W-:Y:S04]  /*7740*/  UISETP.NE.AND UP0, UPT, UR40, 0x3, UPT ;  /* 0x000000032800788c */ /* 0x000fe8000bf05270 */
[----:B------:R-:W-:Y:S01]  /*7750*/  USEL UR42, UR40, URZ, UP0 ;  /* 0x000000ff282a7287 */ /* 0x000fe20008000000 */
[----:B------:R-:W-:Y:S11]  /*7760*/  @P0 BRA `(.L_x_115) ;  /* 0x0000000000040947 */ /* 0x000ff60003800000 */
[----:B------:R-:W-:Y:S04]  /*7770*/  DEPBAR.LE SB0, 0x1 ;  /* 0x000080400000791a */ /* 0x000fe80000000000 */
.L_x_115:
[----:B------:R-:W-:Y:S05]  /*7780*/  BSYNC.RECONVERGENT B0 ;  /* 0x0000000000007941 */ /* 0x000fea0003800200 */
.L_x_114:
[----:B------:R-:W-:Y:S01]  /*7790*/  BAR.SYNC.DEFER_BLOCKING 0x1, 0x80 ;  /* 0x0042000000007b1d */ /* 0x000fe20000010000 */
[----:B------:R-:W-:Y:S01]  /*77a0*/  ISETP.NE.AND P1, PT, R111, RZ, PT ;  /* 0x000000ff6f00720c */ /* 0x000fe20003f25270 */
[----:B------:R-:W-:Y:S01]  /*77b0*/  UISETP.NE.AND UP0, UPT, UR54, URZ, UPT ;  /* 0x000000ff3600728c */ /* 0x000fe2000bf05270 */
[----:B------:R-:W-:Y:S11]  /*77c0*/  LEA R3, R116, UR49, 0x3 ;  /* 0x0000003174037c11 */ /* 0x000ff6000f8e18ff */
[----:B------:R-:W-:Y:S01]  /*77d0*/  @P1 SHF.L.U32 R4, R46, 0x1f, RZ ;  /* 0x0000001f2e041819 */ /* 0x000fe200000006ff */
[----:B------:R-:W-:Y:S06]  /*77e0*/  BRA.U !UP0, `(.L_x_116) ;  /* 0x0000000108247547 */ /* 0x000fec000b800000 */
[----:B------:R-:W2:Y:S01]  /*77f0*/  S2R R0, SR_CgaCtaId ;  /* 0x0000000000007919 */ /* 0x000ea20000008800 */
[----:B------:R-:W-:Y:S01]  /*7800*/  IMAD.U32 R2, RZ, RZ, UR51 ;  /* 0x00000033ff027e24 */ /* 0x000fe2000f8e00ff */
[----:B------:R-:W-:Y:S04]  /*7810*/  UIADD3 UR4, UPT, UPT, UR51, 0x1, URZ ;  /* 0x0000000133047890 */ /* 0x000fe8000fffe0ff */
[----:B------:R-:W-:Y:S01]  /*7820*/  @P1 LEA R2, R2, UR49, 0x3 ;  /* 0x0000003102021c11 */ /* 0x000fe2000f8e18ff */
[----:B------:R-:W-:Y:S04]  /*7830*/  UISETP.NE.AND UP0, UPT, UR4, 0x3, UPT ;  /* 0x000000030400788c */ /* 0x000fe8000bf05270 */
[----:B------:R-:W-:Y:S01]  /*7840*/  @P1 VIADD R5, R2, 0xb8 ;  /* 0x000000b802051836 */ /* 0x000fe20000000000 */
[----:B------:R-:W-:Y:S04]  /*7850*/  USEL UR51, UR4, URZ, UP0 ;  /* 0x000000ff04337287 */ /* 0x000fe80008000000 */
[----:B--2---:R-:W-:Y:S04]  /*7860*/  @P1 PRMT R0, R0, 0x654, R5 ;  /* 0x0000065400001816 */ /* 0x004fe80000000005 */
[----:B------:R2:W-:Y:S04]  /*7870*/  @P1 SYNCS.ARRIVE.TRANS64.RED.A1T0 RZ, [R0+URZ], RZ ;  /* 0x000000ff00ff19a7 */ /* 0x0005e800081004ff */
.L_x_116:
[----:B------:R-:W4:Y:S01]  /*7880*/  @P1 SYNCS.PHASECHK.TRANS64.TRYWAIT P0, [R3+URZ+0xa0], R4 ;  /* 0x0000a004030015a7 */ /* 0x000f2200080011ff */
[----:B------:R-:W-:Y:S01]  /*7890*/  BSSY B1, `(.L_x_117) ;  /* 0x0000015000017945 */ /* 0x000fe20003800000 */
[----:B----4-:R-:W-:Y:S03]  /*78a0*/  @P1 SEL R113, RZ, 0x1, !P0 ;  /* 0x00000001ff711807 */ /* 0x010fe60004000000 */
[----:B------:R-:W-:Y:S05]  /*78b0*/  @!P1 BRA `(.L_x_118) ;  /* 0x0000000000489947 */ /* 0x000fea0003800000 */
[----:B------:R-:W-:Y:S01]  /*78c0*/  ISETP.NE.AND P1, PT, R115, RZ, PT ;  /* 0x000000ff7300720c */ /* 0x000fe20003f25270 */
[----:B------:R-:W-:Y:S01]  /*78d0*/  BSSY B0, `(.L_x_119) ;  /* 0x000000a000007945 */ /* 0x000fe20003800000 */
[----:B------:R-:W-:Y:S11]  /*78e0*/  ISETP.NE.AND P0, PT, R113, RZ, PT ;  /* 0x000000ff7100720c */ /* 0x000ff60003f05270 */
[----:B------:R-:W-:Y:S04]  /*78f0*/  @P1 IMAD R116, R116, 0x2000, R99 ;  /* 0x0000200074741824 */ /* 0x000fe800078e0263 */
[----:B------:R-:W-:Y:S01]  /*7900*/  @P1 IMAD.IADD R5, R101, 0x1, R116 ;  /* 0x0000000165051824 */ /* 0x000fe200078e0274 */
[----:B------:R-:W-:Y:S03]  /*7910*/  @P1 IADD3 R2, PT, PT, R100, R116, RZ ;  /* 0x0000007464021210 */ /* 0x000fe60007ffe0ff */
[----:B--2---:R-:W-:Y:S01]  /*7920*/  @P1 IMAD.IADD R0, R98, 0x1, R5 ;  /* 0x0000000162001824 */ /* 0x004fe200078e0205 */
[----:B------:R-:W-:Y:S06]  /*7930*/  @P0 BRA `(.L_x_120) ;  /* 0x00000000000c0947 */ /* 0x000fec0003800000 */
[----:B------:R-:W-:Y:S04]  /*7940*/  SHF.L.U32 R46, R46, 0x1f, RZ ;  /* 0x0000001f2e2e7819 */ /* 0x000fe800000006ff */
[----:B------:R-:W2:Y:S02]  /*7950*/  SYNCS.PHASECHK.TRANS64.TRYWAIT P0, [R3+URZ+0xa0], R46 ;  /* 0x0000a02e030075a7 */ /* 0x000ea400080011ff */
[----:B--2---:R-:W-:Y:S05]  /*7960*/  @!P0 BRA `(.L_x_121) ;  /* 0x0000001800b88947 */ /* 0x004fea0003800000 */
.L_x_120:
[----:B------:R-:W-:Y:S05]  /*7970*/  BSYNC B0 ;  /* 0x0000000000007941 */ /* 0x000fea0003800000 */
.L_x_119:
[----:B------:R-:W-:Y:S11]  /*7980*/  ISETP.NE.AND P0, PT, R115, RZ, PT ;  /* 0x000000ff7300720c */ /* 0x000ff60003f05270 */
[----:B------:R-:W-:Y:S02]  /*7990*/  @!UPT UIADD3 URZ, UPT, UPT, URZ, URZ, URZ ;  /* 0x000000fffffff290 */ /* 0x000fe4000fffe0ff */
[----:B------:R4:W1:Y:S04]  /*79a0*/  @P0 LDS.128 R48, [R116] ;  /* 0x0000000074300984 */ /* 0x0008680000000c00 */
[----:B------:R4:W1:Y:S04]  /*79b0*/  @P0 LDS.128 R64, [R2+0x20] ;  /* 0x0000200002400984 */ /* 0x0008680000000c00 */
[----:B------:R4:W1:Y:S04]  /*79c0*/  @P0 LDS.128 R56, [R5+0x10] ;  /* 0x0000100005380984 */ /* 0x0008680000000c00 */
[----:B------:R4:W1:Y:S02]  /*79d0*/  @P0 LDS.128 R72, [R0+0x10] ;  /* 0x0000100000480984 */ /* 0x0008640000000c00 */
.L_x_118:
[----:B------:R-:W-:Y:S05]  /*79e0*/  BSYNC B1 ;  /* 0x0000000000017941 */ /* 0x000fea0003800000 */
.L_x_117:
[----:B--2---:R-:W-:Y:S05]  /*79f0*/  VIADD R3, R39, 0x20 ;  /* 0x0000002027037836 */ /* 0x004fea0000000000 */
[----:B------:R-:W-:Y:S04]  /*7a00*/  SHF.R.U32.HI R3, RZ, 0x15, R3 ;  /* 0x00000015ff037819 */ /* 0x000fe80000011603 */
[----:B------:R-:W-:Y:S11]  /*7a10*/  LOP3.LUT P0, RZ, R3, 0x3, R88, 0x48, !PT ;  /* 0x0000000303ff7812 */ /* 0x000ff60007804858 */
[----:B------:R-:W-:Y:S02]  /*7a20*/  @!UPT UIADD3 URZ, UPT, UPT, URZ, URZ, URZ ;  /* 0x000000fffffff290 */ /* 0x000fe4000fffe0ff */
[----:B------:R-:W-:Y:S05]  /*7a30*/  @!P0 BRA `(.L_x_122) ;  /* 0x0000000000408947 */ /* 0x000fea0003800000 */
[----:B------:R-:W2:Y:S01]  /*7a40*/  LDCU.64 UR8, c[0x4][0x70] ;  /* 0x01000e00ff0877ac */ /* 0x000ea20008000a00 */
[----:B------:R-:W-:Y:S01]  /*7a50*/  MOV R3, 0x0 ;  /* 0x0000000000037802 */ /* 0x000fe20000000f00 */
[----:B------:R-:W-:Y:S02]  /*7a60*/  HFMA2 R12, -RZ, RZ, 0, 5.9604644775390625e-08 ;  /* 0x00000001ff0c7431 */ /* 0x000fe400000001ff */
[----:B------:R-:W-:Y:S02]  /*7a70*/  IMAD.MOV.U32 R8, RZ, RZ, 0x192 ;  /* 0x00000192ff087424 */ /* 0x000fe400078e00ff */
[----:B------:R-:W-:Y:S01]  /*7a80*/  IMAD.MOV.U32 R13, RZ, RZ, RZ ;  /* 0x000000ffff0d7224 */ /* 0x000fe200078e00ff */
[----:B------:R-:W5:Y:S01]  /*7a90*/  LDCU.64 UR6, c[0x4][0x78] ;  /* 0x01000f00ff0677ac */ /* 0x000f620008000a00 */
[----:B----4-:R-:W4:Y:S01]  /*7aa0*/  LDC.64 R2, c[0x4][R3] ;  /* 0x0100000003027b82 */ /* 0x010f220000000a00 */
[----:B------:R-:W3:Y:S01]  /*7ab0*/  LDCU.64 UR4, c[0x4][0x10] ;  /* 0x01000200ff0477ac */ /* 0x000ee20008000a00 */
[----:B--2---:R-:W-:Y:S01]  /*7ac0*/  MOV R5, UR9 ;  /* 0x0000000900057c02 */ /* 0x004fe20008000f00 */
[----:B------:R-:W-:Y:S01]  /*7ad0*/  IMAD.U32 R4, RZ, RZ, UR8 ;  /* 0x00000008ff047e24 */ /* 0x000fe2000f8e00ff */
[----:B-----5:R-:W-:Y:S01]  /*7ae0*/  MOV R7, UR7 ;  /* 0x0000000700077c02 */ /* 0x020fe20008000f00 */
[----:B------:R-:W-:Y:S01]  /*7af0*/  IMAD.U32 R6, RZ, RZ, UR6 ;  /* 0x00000006ff067e24 */ /* 0x000fe2000f8e00ff */
[----:B---3--:R-:W-:Y:S01]  /*7b00*/  MOV R11, UR5 ;  /* 0x00000005000b7c02 */ /* 0x008fe20008000f00 */
[----:B------:R-:W-:Y:S02]  /*7b10*/  IMAD.U32 R10, RZ, RZ, UR4 ;  /* 0x00000004ff0a7e24 */ /* 0x000fe4000f8e00ff */
[----:B------:R-:W-:Y:S07]  /*7b20*/  LEPC R20, `(.L_x_122) ;  /* 0x000000001014794e */ /* 0x000fee0000000000 */
[----:B-1--4-:R-:W-:Y:S05]  /*7b30*/  CALL.ABS.NOINC R2 ;  /* 0x0000000002007343 */ /* 0x012fea0003c00000 */
.L_x_122:
[----:B------:R-:W-:Y:S01]  /*7b40*/  ISETP.NE.AND P0, PT, R86, RZ, PT ;  /* 0x000000ff5600720c */ /* 0x000fe20003f05270 */
[----:B------:R-:W-:Y:S05]  /*7b50*/  WARPSYNC.ALL ;  /* 0x0000000000007948 */ /* 0x000fea0003800000 */
[----:B------:R-:W-:Y:S01]  /*7b60*/  R2UR UR4, R39 ;  /* 0x00000000270472ca */ /* 0x000fe200000e0000 */
[----:B------:R-:W-:Y:S01]  /*7b70*/  BSSY.RECONVERGENT B0, `(.L_x_123) ;  /* 0x0000091000007945 */ /* 0x000fe20003800200 */
[C---:B-1----:R-:W-:Y:S02]  /*7b80*/  SHF.L.U32 R40, R48.reuse, 0x10, RZ ;  /* 0x0000001030287819 */ /* 0x042fe400000006ff */
[----:B------:R-:W-:Y:S02]  /*7b90*/  LOP3.LUT R42, R48, 0xffff0000, RZ, 0xc0, !PT ;  /* 0xffff0000302a7812 */ /* 0x000fe400078ec0ff */
[C---:B------:R-:W-:Y:S02]  /*7ba0*/  SHF.L.U32 R43, R49.reuse, 0x10, RZ ;  /* 0x00000010312b7819 */ /* 0x040fe400000006ff */
[----:B------:R-:W-:Y:S02]  /*7bb0*/  LOP3.LUT R44, R49, 0xffff0000, RZ, 0xc0, !PT ;  /* 0xffff0000312c7812 */ /* 0x000fe400078ec0ff */
[C---:B------:R-:W-:Y:S02]  /*7bc0*/  SHF.L.U32 R45, R50.reuse, 0x10, RZ ;  /* 0x00000010322d7819 */ /* 0x040fe400000006ff */
[----:B------:R-:W-:Y:S01]  /*7bd0*/  LOP3.LUT R46, R50, 0xffff0000, RZ, 0xc0, !PT ;  /* 0xffff0000322e7812 */ /* 0x000fe200078ec0ff */
[----:B----4-:R-:W1:Y:S01]  /*7be0*/  LDTM.x32 R4, tmem[UR4+0x20] ;  /* 0x00002004000479ee */ /* 0x010e6200082c0000 */
[C---:B---3--:R-:W-:Y:S01]  /*7bf0*/  SHF.L.U32 R47, R51.reuse, 0x10, RZ ;  /* 0x00000010332f7819 */ /* 0x048fe200000006ff */
[----:B------:R-:W-:Y:S01]  /*7c00*/  NOP ;  /* 0x0000000000007918 */ /* 0x000fe20000000000 */
[----:B------:R-:W-:Y:S01]  /*7c10*/  LOP3.LUT R48, R51, 0xffff0000, RZ, 0xc0, !PT ;  /* 0xffff000033307812 */ /* 0x000fe200078ec0ff */
[----:B------:R-:W-:Y:S01]  /*7c20*/  USHF.L.U32 UR4, UR42, 0xd, URZ ;  /* 0x0000000d2a047899 */ /* 0x000fe200080006ff */
[C---:B------:R-:W-:Y:S02]  /*7c30*/  SHF.L.U32 R49, R56.reuse, 0x10, RZ ;  /* 0x0000001038317819 */ /* 0x040fe400000006ff */
[----:B------:R-:W-:Y:S02]  /*7c40*/  LOP3.LUT R51, R56, 0xffff0000, RZ, 0xc0, !PT ;  /* 0xffff000038337812 */ /* 0x000fe400078ec0ff */
[C---:B------:R-:W-:Y:S02]  /*7c50*/  SHF.L.U32 R50, R57.reuse, 0x10, RZ ;  /* 0x0000001039327819 */ /* 0x040fe400000006ff */
[----:B------:R-:W-:Y:S02]  /*7c60*/  LOP3.LUT R52, R57, 0xffff0000, RZ, 0xc0, !PT ;  /* 0xffff000039347812 */ /* 0x000fe400078ec0ff */
[C---:B------:R-:W-:Y:S02]  /*7c70*/  SHF.L.U32 R53, R58.reuse, 0x10, RZ ;  /* 0x000000103a357819 */ /* 0x040fe400000006ff */
[----:B------:R-:W-:Y:S02]  /*7c80*/  LOP3.LUT R54, R58, 0xffff0000, RZ, 0xc0, !PT ;  /* 0xffff00003a367812 */ /* 0x000fe400078ec0ff */
[C---:B------:R-:W-:Y:S02]  /*7c90*/  SHF.L.U32 R55, R59.reuse, 0x10, RZ ;  /* 0x000000103b377819 */ /* 0x040fe400000006ff */
[----:B------:R-:W-:Y:S02]  /*7ca0*/  IADD3 R108, PT, PT, R108, 0x100, RZ ;  /* 0x000001006c6c7810 */ /* 0x000fe40007ffe0ff */
[----:B------:R-:W-:Y:S02]  /*7cb0*/  LOP3.LUT R56, R59, 0xffff0000, RZ, 0xc0, !PT ;  /* 0xffff00003b387812 */ /* 0x000fe400078ec0ff */
[----:B------:R-:W-:Y:S01]  /*7cc0*/  SHF.L.U32 R57, R64, 0x10, RZ ;  /* 0x0000001040397819 */ /* 0x000fe200000006ff */
[----:B-1----:R-:W-:Y:S01]  /*7cd0*/  FMUL R4, R38, R4 ;  /* 0x0000000426047220 */ /* 0x002fe20000400000 */
[----:B------:R-:W-:Y:S01]  /*7ce0*/  LOP3.LUT R58, R64, 0xffff0000, RZ, 0xc0, !PT ;  /* 0xffff0000403a7812 */ /* 0x000fe200078ec0ff */
[C---:B------:R-:W-:Y:S01]  /*7cf0*/  FMUL R5, R38.reuse, R5 ;  /* 0x0000000526057220 */ /* 0x040fe20000400000 */
[C---:B------:R-:W-:Y:S01]  /*7d00*/  SHF.L.U32 R59, R65.reuse, 0x10, RZ ;  /* 0x00000010413b7819 */ /* 0x040fe200000006ff */
[----:B------:R-:W-:Y:S01]  /*7d10*/  FMUL R6, R38, R6 ;  /* 0x0000000626067220 */ /* 0x000fe20000400000 */
[----:B------:R-:W-:Y:S01]  /*7d20*/  LOP3.LUT R108, R108, 0xfefffff8, RZ, 0xc0, !PT ;  /* 0xfefffff86c6c7812 */ /* 0x000fe200078ec0ff */
[C---:B------:R-:W-:Y:S01]  /*7d30*/  FMUL R7, R38.reuse, R7 ;  /* 0x0000000726077220 */ /* 0x040fe20000400000 */
[----:B------:R-:W-:Y:S01]  /*7d40*/  LOP3.LUT R60, R65, 0xffff0000, RZ, 0xc0, !PT ;  /* 0xffff0000413c7812 */ /* 0x000fe200078ec0ff */
[----:B------:R-:W-:Y:S01]  /*7d50*/  FFMA R4, R41, R40, R4 ;  /* 0x0000002829047223 */ /* 0x000fe20000000004 */
[----:B------:R-:W-:Y:S01]  /*7d60*/  IADD3 R120, PT, PT, R99, UR4, RZ ;  /* 0x0000000463787c10 */ /* 0x000fe2000fffe0ff */
[----:B------:R-:W-:Y:S01]  /*7d70*/  FMUL R8, R38, R8 ;  /* 0x0000000826087220 */ /* 0x000fe20000400000 */
[C---:B------:R-:W-:Y:S01]  /*7d80*/  SHF.L.U32 R61, R66.reuse, 0x10, RZ ;  /* 0x00000010423d7819 */ /* 0x040fe200000006ff */
[----:B------:R-:W-:Y:S01]  /*7d90*/  FFMA R5, R41, R42, R5 ;  /* 0x0000002a29057223 */ /* 0x000fe20000000005 */
[----:B------:R-:W-:Y:S01]  /*7da0*/  LOP3.LUT R62, R66, 0xffff0000, RZ, 0xc0, !PT ;  /* 0xffff0000423e7812 */ /* 0x000fe200078ec0ff */
[----:B------:R-:W-:Y:S01]  /*7db0*/  FMUL R9, R38, R9 ;  /* 0x0000000926097220 */ /* 0x000fe20000400000 */
[----:B------:R-:W-:Y:S01]  /*7dc0*/  SHF.L.U32 R63, R67, 0x10, RZ ;  /* 0x00000010433f7819 */ /* 0x000fe200000006ff */
[----:B------:R1:W-:Y:S01]  /*7dd0*/  SYNCS.ARRIVE.TRANS64.RED.A1T0 RZ, [R108+URZ], RZ ;  /* 0x000000ff6cff79a7 */ /* 0x0003e200081004ff */
[----:B------:R-:W-:Y:S01]  /*7de0*/  F2FP.BF16.F32.PACK_AB R80, R5, R4 ;  /* 0x000000040550723e */ /* 0x000fe200000010ff */
[----:B------:R-:W-:Y:S01]  /*7df0*/  FFMA R6, R41, R43, R6 ;  /* 0x0000002b29067223 */ /* 0x000fe20000000006 */
[----:B------:R-:W-:Y:S01]  /*7e00*/  IADD3 R121, PT, PT, R101, R120, RZ ;  /* 0x0000007865797210 */ /* 0x000fe20007ffe0ff */
[C---:B------:R-:W-:Y:S01]  /*7e10*/  FFMA R7, R41.reuse, R44, R7 ;  /* 0x0000002c29077223 */ /* 0x040fe20000000007 */
[----:B------:R-:W-:Y:S01]  /*7e20*/  IADD3 R120, PT, PT, R100, R120, RZ ;  /* 0x0000007864787210 */ /* 0x000fe20007ffe0ff */
[C---:B------:R-:W-:Y:S01]  /*7e30*/  FFMA R8, R41.reuse, R45, R8 ;  /* 0x0000002d29087223 */ /* 0x040fe20000000008 */
[----:B------:R-:W-:Y:S01]  /*7e40*/  IADD3 R122, PT, PT, R98, R121, RZ ;  /* 0x00000079627a7210 */ /* 0x000fe20007ffe0ff */
[----:B------:R-:W-:Y:S01]  /*7e50*/  FFMA R9, R41, R46, R9 ;  /* 0x0000002e29097223 */ /* 0x000fe20000000009 */
[----:B------:R-:W-:Y:S01]  /*7e60*/  F2FP.BF16.F32.PACK_AB R81, R7, R6 ;  /* 0x000000060751723e */ /* 0x000fe200000010ff */
[C---:B------:R-:W-:Y:S01]  /*7e70*/  FMUL R10, R38.reuse, R10 ;  /* 0x0000000a260a7220 */ /* 0x040fe20000400000 */
[C---:B------:R-:W-:Y:S01]  /*7e80*/  FMUL R11, R38.reuse, R11 ;  /* 0x0000000b260b7220 */ /* 0x040fe20000400000 */
[C---:B------:R-:W-:Y:S01]  /*7e90*/  FMUL R0, R38.reuse, R12 ;  /* 0x0000000c26007220 */ /* 0x040fe20000400000 */
[----:B------:R-:W-:Y:S01]  /*7ea0*/  F2FP.BF16.F32.PACK_AB R82, R9, R8 ;  /* 0x000000080952723e */ /* 0x000fe200000010ff */
[C---:B------:R-:W-:Y:S01]  /*7eb0*/  FFMA R10, R41.reuse, R47, R10 ;  /* 0x0000002f290a7223 */ /* 0x040fe2000000000a */
[C---:B------:R-:W-:Y:S01]  /*7ec0*/  FFMA R11, R41.reuse, R48, R11 ;  /* 0x00000030290b7223 */ /* 0x040fe2000000000b */
[C---:B------:R-:W-:Y:S01]  /*7ed0*/  FFMA R0, R41.reuse, R49, R0 ;  /* 0x0000003129007223 */ /* 0x040fe20000000000 */
[C---:B------:R-:W-:Y:S01]  /*7ee0*/  FMUL R2, R38.reuse, R13 ;  /* 0x0000000d26027220 */ /* 0x040fe20000400000 */
[C---:B------:R-:W-:Y:S01]  /*7ef0*/  FMUL R3, R38.reuse, R14 ;  /* 0x0000000e26037220 */ /* 0x040fe20000400000 */
[C---:B------:R-:W-:Y:S01]  /*7f00*/  FMUL R15, R38.reuse, R15 ;  /* 0x0000000f260f7220 */ /* 0x040fe20000400000 */
[C---:B------:R-:W-:Y:S01]  /*7f10*/  FMUL R12, R38.reuse, R16 ;  /* 0x00000010260c7220 */ /* 0x040fe20000400000 */
[C---:B------:R-:W-:Y:S01]  /*7f20*/  FFMA R2, R41.reuse, R51, R2 ;  /* 0x0000003329027223 */ /* 0x040fe20000000002 */
[C---:B------:R-:W-:Y:S01]  /*7f30*/  FMUL R13, R38.reuse, R17 ;  /* 0x00000011260d7220 */ /* 0x040fe20000400000 */
[C---:B------:R-:W-:Y:S01]  /*7f40*/  FFMA R3, R41.reuse, R50, R3 ;  /* 0x0000003229037223 */ /* 0x040fe20000000003 */
[C---:B------:R-:W-:Y:S01]  /*7f50*/  FMUL R14, R38.reuse, R18 ;  /* 0x00000012260e7220 */ /* 0x040fe20000400000 */
[----:B------:R-:W-:Y:S01]  /*7f60*/  FFMA R15, R41, R52, R15 ;  /* 0x00000034290f7223 */ /* 0x000fe2000000000f */
[C---:B------:R-:W-:Y:S01]  /*7f70*/  FMUL R19, R38.reuse, R19 ;  /* 0x0000001326137220 */ /* 0x040fe20000400000 */
[----:B------:R-:W-:Y:S01]  /*7f80*/  F2FP.BF16.F32.PACK_AB R83, R11, R10 ;  /* 0x0000000a0b53723e */ /* 0x000fe200000010ff */
[C---:B------:R-:W-:Y:S01]  /*7f90*/  FFMA R12, R41.reuse, R53, R12 ;  /* 0x00000035290c7223 */ /* 0x040fe2000000000c */
[C---:B------:R-:W-:Y:S01]  /*7fa0*/  FMUL R16, R38.reuse, R20 ;  /* 0x0000001426107220 */ /* 0x040fe20000400000 */
[----:B------:R-:W-:Y:S01]  /*7fb0*/  FFMA R13, R41, R54, R13 ;  /* 0x00000036290d7223 */ /* 0x000fe2000000000d */
[----:B------:R-:W-:Y:S01]  /*7fc0*/  FMUL R17, R38, R21 ;  /* 0x0000001526117220 */ /* 0x000fe20000400000 */
[----:B------:R1:W-:Y:S01]  /*7fd0*/  STS.128 [R99+UR4], R80 ;  /* 0x0000005063007988 */ /* 0x0003e20008000c04 */
[----:B------:R-:W-:Y:S01]  /*7fe0*/  LOP3.LUT R64, R67, 0xffff0000, RZ, 0xc0, !PT ;  /* 0xffff000043407812 */ /* 0x000fe200078ec0ff */
[C---:B------:R-:W-:Y:S01]  /*7ff0*/  FFMA R14, R41.reuse, R55, R14 ;  /* 0x00000037290e7223 */ /* 0x040fe2000000000e */
[----:B------:R-:W-:Y:S01]  /*8000*/  SHF.L.U32 R65, R72, 0x10, RZ ;  /* 0x0000001048417819 */ /* 0x000fe200000006ff */
[----:B------:R-:W-:Y:S01]  /*8010*/  FMUL R18, R38, R22 ;  /* 0x0000001626127220 */ /* 0x000fe20000400000 */
[----:B------:R-:W-:Y:S01]  /*8020*/  LOP3.LUT R66, R72, 0xffff0000, RZ, 0xc0, !PT ;  /* 0xffff000048427812 */ /* 0x000fe200078ec0ff */
[C---:B------:R-:W-:Y:S01]  /*8030*/  FFMA R19, R41.reuse, R56, R19 ;  /* 0x0000003829137223 */ /* 0x040fe20000000013 */
[C---:B------:R-:W-:Y:S01]  /*8040*/  FMUL R23, R38.reuse, R23 ;  /* 0x0000001726177220 */ /* 0x040fe20000400000 */
[C---:B------:R-:W-:Y:S01]  /*8050*/  FFMA R16, R41.reuse, R57, R16 ;  /* 0x0000003929107223 */ /* 0x040fe20000000010 */
[C---:B------:R-:W-:Y:S01]  /*8060*/  FMUL R20, R38.reuse, R24 ;  /* 0x0000001826147220 */ /* 0x040fe20000400000 */
[C---:B------:R-:W-:Y:S01]  /*8070*/  FFMA R17, R41.reuse, R58, R17 ;  /* 0x0000003a29117223 */ /* 0x040fe20000000011 */
[C---:B------:R-:W-:Y:S01]  /*8080*/  FMUL R21, R38.reuse, R25 ;  /* 0x0000001926157220 */ /* 0x040fe20000400000 */
[C---:B------:R-:W-:Y:S01]  /*8090*/  FFMA R18, R41.reuse, R59, R18 ;  /* 0x0000003b29127223 */ /* 0x040fe20000000012 */
[C---:B------:R-:W-:Y:S01]  /*80a0*/  FMUL R22, R38.reuse, R26 ;  /* 0x0000001a26167220 */ /* 0x040fe20000400000 */
[C---:B------:R-:W-:Y:S01]  /*80b0*/  FFMA R23, R41.reuse, R60, R23 ;  /* 0x0000003c29177223 */ /* 0x040fe20000000017 */
[----:B------:R-:W-:Y:S01]  /*80c0*/  FMUL R27, R38, R27 ;  /* 0x0000001b261b7220 */ /* 0x000fe20000400000 */
[----:B------:R-:W-:Y:S01]  /*80d0*/  F2FP.BF16.F32.PACK_AB R100, R2, R0 ;  /* 0x000000000264723e */ /* 0x000fe200000010ff */
[----:B------:R-:W-:Y:S01]  /*80e0*/  FFMA R20, R41, R61, R20 ;  /* 0x0000003d29147223 */ /* 0x000fe20000000014 */
[----:B------:R-:W-:Y:S01]  /*80f0*/  F2FP.BF16.F32.PACK_AB R101, R15, R3 ;  /* 0x000000030f65723e */ /* 0x000fe200000010ff */
[C---:B------:R-:W-:Y:S01]  /*8100*/  FMUL R24, R38.reuse, R28 ;  /* 0x0000001c26187220 */ /* 0x040fe20000400000 */
[----:B------:R-:W-:Y:S01]  /*8110*/  F2FP.BF16.F32.PACK_AB R102, R13, R12 ;  /* 0x0000000c0d66723e */ /* 0x000fe200000010ff */
[----:B------:R-:W-:Y:S01]  /*8120*/  FFMA R21, R41, R62, R21 ;  /* 0x0000003e29157223 */ /* 0x000fe20000000015 */
[----:B------:R-:W-:Y:S01]  /*8130*/  F2FP.BF16.F32.PACK_AB R103, R19, R14 ;  /* 0x0000000e1367723e */ /* 0x000fe200000010ff */
[C---:B------:R-:W-:Y:S01]  /*8140*/  FMUL R25, R38.reuse, R29 ;  /* 0x0000001d26197220 */ /* 0x040fe20000400000 */
[----:B------:R-:W-:Y:S01]  /*8150*/  SHF.L.U32 R67, R73, 0x10, RZ ;  /* 0x0000001049437819 */ /* 0x000fe200000006ff */
[----:B------:R-:W-:Y:S01]  /*8160*/  FFMA R22, R41, R63, R22 ;  /* 0x0000003f29167223 */ /* 0x000fe20000000016 */
[----:B------:R-:W-:Y:S01]  /*8170*/  LOP3.LUT R68, R73, 0xffff0000, RZ, 0xc0, !PT ;  /* 0xffff000049447812 */ /* 0x000fe200078ec0ff */
[----:B------:R1:W-:Y:S01]  /*8180*/  STS.128 [R121+0x10], R100 ;  /* 0x0000106479007388 */ /* 0x0003e20000000c00 */
[----:B------:R-:W-:Y:S01]  /*8190*/  FMUL R26, R38, R30 ;  /* 0x0000001e261a7220 */ /* 0x000fe20000400000 */
[C---:B------:R-:W-:Y:S01]  /*81a0*/  FFMA R27, R41.reuse, R64, R27 ;  /* 0x00000040291b7223 */ /* 0x040fe2000000001b */
[----:B------:R-:W-:Y:S01]  /*81b0*/  SHF.L.U32 R69, R74, 0x10, RZ ;  /* 0x000000104a457819 */ /* 0x000fe200000006ff */
[----:B------:R-:W-:Y:S01]  /*81c0*/  FMUL R31, R38, R31 ;  /* 0x0000001f261f7220 */ /* 0x000fe20000400000 */
[C---:B------:R-:W-:Y:S01]  /*81d0*/  FFMA R24, R41.reuse, R65, R24 ;  /* 0x0000004129187223 */ /* 0x040fe20000000018 */
[----:B------:R-:W-:Y:S01]  /*81e0*/  LOP3.LUT R70, R74, 0xffff0000, RZ, 0xc0, !PT ;  /* 0xffff00004a467812 */ /* 0x000fe200078ec0ff */
[C---:B------:R-:W-:Y:S01]  /*81f0*/  FMUL R28, R38.reuse, R32 ;  /* 0x00000020261c7220 */ /* 0x040fe20000400000 */
[----:B------:R-:W-:Y:S01]  /*8200*/  FFMA R25, R41, R66, R25 ;  /* 0x0000004229197223 */ /* 0x000fe20000000019 */
[----:B------:R-:W-:Y:S01]  /*8210*/  SHF.L.U32 R71, R75, 0x10, RZ ;  /* 0x000000104b477819 */ /* 0x000fe200000006ff */
[C---:B------:R-:W-:Y:S01]  /*8220*/  FMUL R29, R38.reuse, R33 ;  /* 0x00000021261d7220 */ /* 0x040fe20000400000 */
[----:B------:R-:W-:Y:S01]  /*8230*/  FFMA R26, R41, R67, R26 ;  /* 0x00000043291a7223 */ /* 0x000fe2000000001a */
[----:B------:R-:W-:Y:S01]  /*8240*/  LOP3.LUT R72, R75, 0xffff0000, RZ, 0xc0, !PT ;  /* 0xffff00004b487812 */ /* 0x000fe200078ec0ff */
        /* <DEDUP_REMOVED lines=8> */
[----:B------:R-:W-:Y:S01]  /*82d0*/  FFMA R30, R41, R71, R30 ;  /* 0x00000047291e7223 */ /* 0x000fe2000000001e */
[----:B------:R-:W-:Y:S01]  /*82e0*/  F2FP.BF16.F32.PACK_AB R115, R27, R22 ;  /* 0x000000161b73723e */ /* 0x000fe200000010ff */
[----:B------:R-:W-:Y:S01]  /*82f0*/  FFMA R35, R41, R72, R35 ;  /* 0x0000004829237223 */ /* 0x000fe20000000023 */
[----:B------:R-:W-:Y:S02]  /*8300*/  F2FP.BF16.F32.PACK_AB R116, R25, R24 ;  /* 0x000000181974723e */ /* 0x000fe400000010ff */
[----:B------:R-:W-:Y:S01]  /*8310*/  F2FP.BF16.F32.PACK_AB R117, R31, R26 ;  /* 0x0000001a1f75723e */ /* 0x000fe200000010ff */
[----:B------:R1:W-:Y:S01]  /*8320*/  STS.128 [R120+0x20], R112 ;  /* 0x0000207078007388 */ /* 0x0003e20000000c00 */
        /* <DEDUP_REMOVED lines=13> */
[----:B------:R-:W-:Y:S01]  /*8400*/  R2UR UR11, R105 ;  /* 0x00000000690b72ca */ /* 0x000fe200000e0000 */
[----:B------:R-:W-:Y:S01]  /*8410*/  UIADD3 UR9, UPT, UPT, UR41, 0x20, URZ ;  /* 0x0000002029097890 */ /* 0x000fe2000fffe0ff */
[----:B------:R-:W-:Y:S01]  /*8420*/  R2UR UR12, R106 ;  /* 0x000000006a0c72ca */ /* 0x000fe200000e0000 */
[----:B------:R-:W-:Y:S02]  /*8430*/  UIADD3 UR8, UPT, UPT, UR49, 0x200, UR4 ;  /* 0x0000020031087890 */ /* 0x000fe4000fffe004 */
[----:B--2---:R-:W-:Y:S04]  /*8440*/  UIADD3 UR6, UP0, UPT, UR14, 0x680, URZ ;  /* 0x000006800e067890 */ /* 0x004fe8000ff1e0ff */
[----:B------:R-:W-:Y:S09]  /*8450*/  UIADD3.X UR7, UPT, UPT, URZ, UR15, URZ, UP0, !UPT ;  /* 0x0000000fff077290 */ /* 0x000ff200087fe4ff */
[----:B------:R2:W-:Y:S02]  /*8460*/  UTMASTG.4D.IM2COL [UR8], [UR6] ;  /* 0x00000008060073b5 */ /* 0x0005e40008058000 */
[----:B--2---:R0:W-:Y:S02]  /*8470*/  UTMACMDFLUSH ;  /* 0x00000000000079b7 */ /* 0x0041e40000000000 */
.L_x_124:
[----:B------:R-:W-:Y:S05]  /*8480*/  BSYNC.RECONVERGENT B0 ;  /* 0x0000000000007941 */ /* 0x000fea0003800200 */
.L_x_123:
[----:B------:R-:W-:Y:S01]  /*8490*/  UIADD3 UR4, UPT, UPT, UR42, 0x1, URZ ;  /* 0x000000012a047890 */ /* 0x000fe2000fffe0ff */
[----:B------:R-:W-:Y:S03]  /*84a0*/  BSSY.RECONVERGENT B0, `(.L_x_125) ;  /* 0x0000008000007945 */ /* 0x000fe60003800200 */
[----:B------:R-:W-:Y:S04]  /*84b0*/  UISETP.NE.AND UP0, UPT, UR4, 0x3, UPT ;  /* 0x000000030400788c */ /* 0x000fe8000bf05270 */
[----:B------:R-:W-:Y:S02]  /*84c0*/  UISETP.EQ.XOR UP1, UPT, UR40, 0x3, !UP0 ;  /* 0x000000032800788c */ /* 0x000fe4000c722a70 */
[----:B------:R-:W-:Y:S02]  /*84d0*/  USEL UR50, UR4, URZ, UP0 ;  /* 0x000000ff04327287 */ /* 0x000fe40008000000 */
[----:B------:R-:W-:Y:S04]  /*84e0*/  USEL UR5, URZ, 0x1, !UP1 ;  /* 0x00000001ff057887 */ /* 0x000fe8000c800000 */
[----:B------:R-:W-:Y:S01]  /*84f0*/  ULOP3.LUT UR55, UR55, UR5, URZ, 0x3c, !UPT ;  /* 0x0000000537377292 */ /* 0x000fe2000f8e3cff */
[----:B------:R-:W-:Y:S11]  /*8500*/  @P0 BRA `(.L_x_126) ;  /* 0x0000000000040947 */ /* 0x000ff60003800000 */
[----:B------:R-:W-:Y:S04]  /*8510*/  DEPBAR.LE SB0, 0x1 ;  /* 0x000080400000791a */ /* 0x000fe80000000000 */
.L_x_126:
[----:B------:R-:W-:Y:S05]  /*8520*/  BSYNC.RECONVERGENT B0 ;  /* 0x0000000000007941 */ /* 0x000fea0003800200 */
.L_x_125:
[----:B------:R-:W-:Y:S01]  /*8530*/  BAR.SYNC.DEFER_BLOCKING 0x1, 0x80 ;  /* 0x0042000000007b1d */ /* 0x000fe20000010000 */
[----:B------:R-:W-:Y:S01]  /*8540*/  UISETP.NE.AND UP0, UPT, UR54, -0x2, UPT ;  /* 0xfffffffe3600788c */ /* 0x000fe2000bf05270 */
[----:B------:R-:W-:Y:S08]  /*8550*/  IADD3 R0, PT, PT, R36, 0x1, RZ ;  /* 0x0000000124007810 */ /* 0x000ff00007ffe0ff */
[----:B------:R-:W-:Y:S05]  /*8560*/  BRA.U !UP0, `(.L_x_127) ;  /* 0x0000000108287547 */ /* 0x000fea000b800000 */
[----:B------:R-:W2:Y:S01]  /*8570*/  S2R R2, SR_CgaCtaId ;  /* 0x0000000000027919 */ /* 0x000ea20000008800 */
[----:B------:R-:W-:Y:S01]  /*8580*/  ISETP.NE.AND P0, PT, R111, RZ, PT ;  /* 0x000000ff6f00720c */ /* 0x000fe20003f05270 */
[----:B------:R-:W-:Y:S01]  /*8590*/  IMAD.U32 R3, RZ, RZ, UR51 ;  /* 0x00000033ff037e24 */ /* 0x000fe2000f8e00ff */
[----:B------:R-:W-:Y:S04]  /*85a0*/  UIADD3 UR4, UPT, UPT, UR51, 0x1, URZ ;  /* 0x0000000133047890 */ /* 0x000fe8000fffe0ff */
[----:B------:R-:W-:Y:S04]  /*85b0*/  UISETP.NE.AND UP0, UPT, UR4, 0x3, UPT ;  /* 0x000000030400788c */ /* 0x000fe8000bf05270 */
[----:B------:R-:W-:Y:S03]  /*85c0*/  USEL UR51, UR4, URZ, UP0 ;  /* 0x000000ff04337287 */ /* 0x000fe60008000000 */
[----:B------:R-:W-:Y:S05]  /*85d0*/  @P0 LEA R3, R3, UR49, 0x3 ;  /* 0x0000003103030c11 */ /* 0x000fea000f8e18ff */
[----:B------:R-:W-:Y:S05]  /*85e0*/  @P0 VIADD R3, R3, 0xb8 ;  /* 0x000000b803030836 */ /* 0x000fea0000000000 */
[----:B--2---:R-:W-:Y:S04]  /*85f0*/  @P0 PRMT R2, R2, 0x654, R3 ;  /* 0x0000065402020816 */ /* 0x004fe80000000003 */
[----:B------:R2:W-:Y:S03]  /*8600*/  @P0 SYNCS.ARRIVE.TRANS64.RED.A1T0 RZ, [R2+URZ], RZ ;  /* 0x000000ff02ff09a7 */ /* 0x0005e600081004ff */
.L_x_127:
[----:B------:R-:W-:Y:S01]  /*8610*/  R2UR UR6, R110 ;  /* 0x000000006e0672ca */ /* 0x000fe200000e0000 */
[----:B------:R-:W-:Y:S01]  /*8620*/  UIADD3 UR54, UPT, UPT, UR54, 0x2, URZ ;  /* 0x0000000236367890 */ /* 0x000fe2000fffe0ff */
[----:B------:R-:W-:Y:S02]  /*8630*/  R2UR UR5, R93 ;  /* 0x000000005d0572ca */ /* 0x000fe400000e0000 */
[----:B------:R-:W-:Y:S02]  /*8640*/  R2UR UR4, R94 ;  /* 0x000000005e0472ca */ /* 0x000fe400000e0000 */
[----:B------:R-:W-:Y:S02]  /*8650*/  R2UR UR53, R104 ;  /* 0x00000000683572ca */ /* 0x000fe400000e0000 */
[----:B------:R-:W-:Y:S02]  /*8660*/  ISETP.NE.AND P0, PT, R0, 0x2, PT ;  /* 0x000000020000780c */ /* 0x000fe40003f05270 */
[----:B------:R-:W-:Y:S02]  /*8670*/  LOP3.LUT R84, R84, 0x1, RZ, 0x3c, !PT ;  /* 0x0000000154547812 */ /* 0x000fe400078e3cff */
[----:B--2---:R-:W-:Y:S01]  /*8680*/  SEL R2, RZ, 0x1, P0 ;  /* 0x00000001ff027807 */ /* 0x004fe20000000000 */
[----:B------:R-:W-:Y:S01]  /*8690*/  UISETP.NE.AND UP0, UPT, UR6, URZ, UPT ;  /* 0x000000ff0600728c */ /* 0x000fe2000bf05270 */
[----:B------:R-:W-:Y:S01]  /*86a0*/  SEL R36, R0, RZ, P0 ;  /* 0x000000ff00247207 */ /* 0x000fe20000000000 */
[----:B------:R-:W-:Y:S01]  /*86b0*/  UIADD3 UR28, UPT, UPT, UR36, UR5, URZ ;  /* 0x00000005241c7290 */ /* 0x000fe2000fffe0ff */
[----:B------:R-:W-:Y:S01]  /*86c0*/  LOP3.LUT R85, R85, R2, RZ, 0x3c, !PT ;  /* 0x0000000255557212 */ /* 0x000fe200078e3cff */
[----:B------:R-:W-:Y:S05]  /*86d0*/  UIADD3 UR52, UPT, UPT, UR37, UR4, URZ ;  /* 0x0000000425347290 */ /* 0x000fea000fffe0ff */
[----:B------:R-:W-:Y:S07]  /*86e0*/  BRA.U UP0, `(.L_x_128) ;  /* 0xffffffd500387547 */ /* 0x000fee000b83ffff */
[----:B------:R-:W-:-:S13]  /*86f0*/  R2UR UR4, R95 ;  /* 0x000000005f0472ca */ /* 0x000fda00000e0000 */
[----:B------:R-:W-:-:S09]  /*8700*/  UISETP.NE.AND UP0, UPT, UR4, URZ, UPT ;  /* 0x000000ff0400728c */ /* 0x000fd2000bf05270 */
[----:B------:R-:W-:Y:S05]  /*8710*/  BRA.U !UP0, `(.L_x_129) ;  /* 0x0000000108487547 */ /* 0x000fea000b800000 */
[----:B------:R-:W2:Y:S02]  /*8720*/  LDCU.64 UR4, c[0x0][0x890] ;  /* 0x00011200ff0477ac */ /* 0x000ea40008000a00 */
[----:B--2---:R-:W-:-:S04]  /*8730*/  UISETP.NE.U32.AND UP0, UPT, UR4, URZ, UPT ;  /* 0x000000ff0400728c */ /* 0x004fc8000bf05070 */
[----:B------:R-:W-:-:S09]  /*8740*/  UISETP.NE.AND.EX UP0, UPT, UR5, URZ, UPT, UP0 ;  /* 0x000000ff0500728c */ /* 0x000fd2000bf05300 */
[----:B------:R-:W-:Y:S05]  /*8750*/  BRA.U UP0, `(.L_x_130) ;  /* 0x00000001000c7547 */ /* 0x000fea000b800000 */
[----:B------:R-:W-:-:S13]  /*8760*/  FSETP.NEU.AND P0, PT, R41, RZ, PT ;  /* 0x000000ff2900720b */ /* 0x000fda0003f0d000 */
[----:B------:R-:W-:Y:S05]  /*8770*/  @!P0 EXIT ;  /* 0x000000000000894d */ /* 0x000fea0003800000 */
[----:B------:R-:W-:Y:S05]  /*8780*/  BRA `(.L_x_129) ;  /* 0x00000000002c7947 */ /* 0x000fea0003800000 */
.L_x_130:
[----:B------:R-:W-:Y:S01]  /*8790*/  ISETP.NE.AND P0, PT, R109, RZ, PT ;  /* 0x000000ff6d00720c */ /* 0x000fe20003f05270 */
[----:B------:R-:W-:-:S12]  /*87a0*/  BSSY.RECONVERGENT B0, `(.L_x_129) ;  /* 0x0000009000007945 */ /* 0x000fd80003800200 */
[----:B------:R-:W-:Y:S05]  /*87b0*/  @P0 BRA `(.L_x_131) ;  /* 0x0000000000140947 */ /* 0x000fea0003800000 */
[----:B------:R-:W2:Y:S02]  /*87c0*/  LDCU.64 UR4, c[0x0][0x888] ;  /* 0x00011100ff0477ac */ /* 0x000ea40008000a00 */
[----:B--2---:R-:W-:-:S04]  /*87d0*/  ISETP.NE.U32.AND P0, PT, RZ, UR4, PT ;  /* 0x00000004ff007c0c */ /* 0x004fc8000bf05070 */
[----:B------:R-:W-:-:S13]  /*87e0*/  ISETP.NE.AND.EX P0, PT, RZ, UR5, PT, P0 ;  /* 0x00000005ff007c0c */ /* 0x000fda000bf05300 */
[----:B------:R-:W-:Y:S05]  /*87f0*/  @!P0 EXIT ;  /* 0x000000000000894d */ /* 0x000fea0003800000 */
[----:B------:R-:W-:Y:S05]  /*8800*/  BRA `(.L_x_132) ;  /* 0x0000000000087947 */ /* 0x000fea0003800000 */
.L_x_131:
[----:B------:R-:W-:-:S13]  /*8810*/  FSETP.NEU.AND P0, PT, R41, RZ, PT ;  /* 0x000000ff2900720b */ /* 0x000fda0003f0d000 */
[----:B------:R-:W-:Y:S05]  /*8820*/  @!P0 EXIT ;  /* 0x000000000000894d */ /* 0x000fea0003800000 */
.L_x_132:
[----:B------:R-:W-:Y:S05]  /*8830*/  BSYNC.RECONVERGENT B0 ;  /* 0x0000000000007941 */ /* 0x000fea0003800200 */
.L_x_129:
[----:B------:R-:W2:Y:S01]  /*8840*/  S2UR UR5, SR_CgaCtaId ;  /* 0x00000000000579c3 */ /* 0x000ea20000008800 */
[----:B------:R-:W-:Y:S01]  /*8850*/  ULEA UR4, UR51, UR49, 0x3 ;  /* 0x0000003133047291 */ /* 0x000fe2000f8e18ff */
[----:B------:R-:W-:-:S04]  /*8860*/  DEPBAR.LE SB0, 0x0 ;  /* 0x000080000000791a */ /* 0x000fc80000000000 */
[----:B------:R-:W-:-:S04]  /*8870*/  UIADD3 UR4, UPT, UPT, UR4, 0xb8, URZ ;  /* 0x000000b804047890 */ /* 0x000fc8000fffe0ff */
[----:B--2---:R-:W-:-:S09]  /*8880*/  UPRMT UR4, UR5, 0x654, UR4 ;  /* 0x0000065405047896 */ /* 0x004fd20008000004 */
[----:B------:R-:W-:Y:S01]  /*8890*/  SYNCS.ARRIVE.TRANS64.RED.A1T0 RZ, [UR4], RZ ;  /* 0x000000ffffff79a7 */ /* 0x000fe20008100404 */
[----:B------:R-:W-:Y:S05]  /*88a0*/  EXIT ;  /* 0x000000000000794d */ /* 0x000fea0003800000 */
.L_x_25:
[----:B------:R-:W-:Y:S07]  /*88b0*/  MOV R0, UR9 ;  /* 0x0000000900007c02 */ /* 0x000fee0008000f00 */
.L_x_133:
[----:B-1----:R1:W2:Y:S02]  /*88c0*/  SYNCS.PHASECHK.TRANS64.TRYWAIT P0, [R0+URZ+0x50], R5 ;  /* 0x00005005000075a7 */ /* 0x0022a400080011ff */
[----:B--2---:R-:W-:Y:S05]  /*88d0*/  @!P0 NANOSLEEP.SYNCS 0x989680 ;  /* 0x009896800000895d */ /* 0x004fea0003900000 */
[----:B------:R-:W2:Y:S02]  /*88e0*/  @!P0 SYNCS.PHASECHK.TRANS64 P0, [R0+URZ+0x50], R5 ;  /* 0x00005005000085a7 */ /* 0x000ea400080010ff */
[----:B--2---:R-:W-:Y:S05]  /*88f0*/  @!P0 BRA `(.L_x_133) ;  /* 0xfffffffc00f08947 */ /* 0x004fea000383ffff */
[----:B------:R-:W-:Y:S05]  /*8900*/  BRA `(.L_x_24) ;  /* 0xffffff9000b07947 */ /* 0x000fea000383ffff */
.L_x_32:
[----:B------:R-:W-:Y:S07]  /*8910*/  MOV R0, UR9 ;  /* 0x0000000900007c02 */ /* 0x000fee0008000f00 */
.L_x_134:
[----:B-1----:R1:W2:Y:S02]  /*8920*/  SYNCS.PHASECHK.TRANS64.TRYWAIT P0, [R0+URZ+0x50], R5 ;  /* 0x00005005000075a7 */ /* 0x0022a400080011ff */
[----:B--2---:R-:W-:Y:S05]  /*8930*/  @!P0 NANOSLEEP.SYNCS 0x989680 ;  /* 0x009896800000895d */ /* 0x004fea0003900000 */
[----:B------:R-:W2:Y:S02]  /*8940*/  @!P0 SYNCS.PHASECHK.TRANS64 P0, [R0+URZ+0x50], R5 ;  /* 0x00005005000085a7 */ /* 0x000ea400080010ff */
[----:B--2---:R-:W-:Y:S05]  /*8950*/  @!P0 BRA `(.L_x_134) ;  /* 0xfffffffc00f08947 */ /* 0x004fea000383ffff */
[----:B------:R-:W-:Y:S05]  /*8960*/  BRA `(.L_x_31) ;  /* 0xffffff98000c7947 */ /* 0x000fea000383ffff */
.L_x_37:
[----:B------:R-:W-:-:S07]  /*8970*/  MOV R0, UR25 ;  /* 0x0000001900007c02 */ /* 0x000fce0008000f00 */
.L_x_135:
[----:B-1----:R1:W2:Y:S02]  /*8980*/  SYNCS.PHASECHK.TRANS64.TRYWAIT P0, [R0+URZ+0xe0], R3 ;  /* 0x0000e003000075a7 */ /* 0x0022a400080011ff */
[----:B--2---:R-:W-:Y:S05]  /*8990*/  @!P0 NANOSLEEP.SYNCS 0x989680 ;  /* 0x009896800000895d */ /* 0x004fea0003900000 */
[----:B------:R-:W2:Y:S02]  /*89a0*/  @!P0 SYNCS.PHASECHK.TRANS64 P0, [R0+URZ+0xe0], R3 ;  /* 0x0000e003000085a7 */ /* 0x000ea400080010ff */
[----:B--2---:R-:W-:Y:S05]  /*89b0*/  @!P0 BRA `(.L_x_135) ;  /* 0xfffffffc00f08947 */ /* 0x004fea000383ffff */
[----:B------:R-:W-:Y:S05]  /*89c0*/  BRA `(.L_x_136) ;  /* 0xffffff9800d87947 */ /* 0x000fea000383ffff */
.L_x_41:
[----:B------:R-:W-:-:S07]  /*89d0*/  MOV R0, UR4 ;  /* 0x0000000400007c02 */ /* 0x000fce0008000f00 */
.L_x_137:
[----:B-1----:R1:W2:Y:S02]  /*89e0*/  SYNCS.PHASECHK.TRANS64.TRYWAIT P0, [R0+URZ], R3 ;  /* 0x00000003000075a7 */ /* 0x0022a400080011ff */
[----:B--2---:R-:W-:Y:S05]  /*89f0*/  @!P0 NANOSLEEP.SYNCS 0x989680 ;  /* 0x009896800000895d */ /* 0x004fea0003900000 */
[----:B------:R-:W2:Y:S02]  /*8a00*/  @!P0 SYNCS.PHASECHK.TRANS64 P0, [R0+URZ], R3 ;  /* 0x00000003000085a7 */ /* 0x000ea400080010ff */
[----:B--2---:R-:W-:Y:S05]  /*8a10*/  @!P0 BRA `(.L_x_137) ;  /* 0xfffffffc00f08947 */ /* 0x004fea000383ffff */
[----:B------:R-:W-:Y:S05]  /*8a20*/  BRA `(.L_x_138) ;  /* 0xffffffa000707947 */ /* 0x000fea000383ffff */
.L_x_42:
[----:B------:R-:W-:-:S07]  /*8a30*/  MOV R0, UR5 ;  /* 0x0000000500007c02 */ /* 0x000fce0008000f00 */
.L_x_139:
[----:B-1----:R1:W2:Y:S02]  /*8a40*/  SYNCS.PHASECHK.TRANS64.TRYWAIT P0, [R0+URZ], R3 ;  /* 0x00000003000075a7 */ /* 0x0022a400080011ff */
[----:B--2---:R-:W-:Y:S05]  /*8a50*/  @!P0 NANOSLEEP.SYNCS 0x989680 ;  /* 0x009896800000895d */ /* 0x004fea0003900000 */
[----:B------:R-:W2:Y:S02]  /*8a60*/  @!P0 SYNCS.PHASECHK.TRANS64 P0, [R0+URZ], R3 ;  /* 0x00000003000085a7 */ /* 0x000ea400080010ff */
[----:B--2---:R-:W-:Y:S05]  /*8a70*/  @!P0 BRA `(.L_x_139) ;  /* 0xfffffffc00f08947 */ /* 0x004fea000383ffff */
[----:B------:R-:W-:Y:S05]  /*8a80*/  BRA `(.L_x_140) ;  /* 0xffffffa000807947 */ /* 0x000fea000383ffff */
.L_x_43:
[----:B------:R-:W-:-:S07]  /*8a90*/  MOV R0, UR5 ;  /* 0x0000000500007c02 */ /* 0x000fce0008000f00 */
.L_x_141:
[----:B-1----:R1:W2:Y:S02]  /*8aa0*/  SYNCS.PHASECHK.TRANS64.TRYWAIT P0, [R0+URZ], R3 ;  /* 0x00000003000075a7 */ /* 0x0022a400080011ff */
[----:B--2---:R-:W-:Y:S05]  /*8ab0*/  @!P0 NANOSLEEP.SYNCS 0x989680 ;  /* 0x009896800000895d */ /* 0x004fea0003900000 */
[----:B------:R-:W2:Y:S02]  /*8ac0*/  @!P0 SYNCS.PHASECHK.TRANS64 P0, [R0+URZ], R3 ;  /* 0x00000003000085a7 */ /* 0x000ea400080010ff */
[----:B--2---:R-:W-:Y:S05]  /*8ad0*/  @!P0 BRA `(.L_x_141) ;  /* 0xfffffffc00f08947 */ /* 0x004fea000383ffff */
[----:B------:R-:W-:Y:S05]  /*8ae0*/  BRA `(.L_x_142) ;  /* 0xffffffa000907947 */ /* 0x000fea000383ffff */
.L_x_44:
[----:B------:R-:W-:-:S07]  /*8af0*/  MOV R0, UR5 ;  /* 0x0000000500007c02 */ /* 0x000fce0008000f00 */
.L_x_143:
[----:B-1----:R1:W2:Y:S02]  /*8b00*/  SYNCS.PHASECHK.TRANS64.TRYWAIT P0, [R0+URZ], R3 ;  /* 0x00000003000075a7 */ /* 0x0022a400080011ff */
[----:B--2---:R-:W-:Y:S05]  /*8b10*/  @!P0 NANOSLEEP.SYNCS 0x989680 ;  /* 0x009896800000895d */ /* 0x004fea0003900000 */
[----:B------:R-:W2:Y:S02]  /*8b20*/  @!P0 SYNCS.PHASECHK.TRANS64 P0, [R0+URZ], R3 ;  /* 0x00000003000085a7 */ /* 0x000ea400080010ff */
[----:B--2---:R-:W-:Y:S05]  /*8b30*/  @!P0 BRA `(.L_x_143) ;  /* 0xfffffffc00f08947 */ /* 0x004fea000383ffff */
[----:B------:R-:W-:Y:S05]  /*8b40*/  BRA `(.L_x_144) ;  /* 0xffffffa000a07947 */ /* 0x000fea000383ffff */
.L_x_45:
[----:B------:R-:W-:-:S07]  /*8b50*/  MOV R0, UR5 ;  /* 0x0000000500007c02 */ /* 0x000fce0008000f00 */
.L_x_145:
[----:B-1----:R1:W2:Y:S02]  /*8b60*/  SYNCS.PHASECHK.TRANS64.TRYWAIT P0, [R0+URZ], R3 ;  /* 0x00000003000075a7 */ /* 0x0022a400080011ff */
[----:B--2---:R-:W-:Y:S05]  /*8b70*/  @!P0 NANOSLEEP.SYNCS 0x989680 ;  /* 0x009896800000895d */ /* 0x004fea0003900000 */
[----:B------:R-:W2:Y:S02]  /*8b80*/  @!P0 SYNCS.PHASECHK.TRANS64 P0, [R0+URZ], R3 ;  /* 0x00000003000085a7 */ /* 0x000ea400080010ff */
[----:B--2---:R-:W-:Y:S05]  /*8b90*/  @!P0 BRA `(.L_x_145) ;  /* 0xfffffffc00f08947 */ /* 0x004fea000383ffff */
[----:B------:R-:W-:Y:S05]  /*8ba0*/  BRA `(.L_x_146) ;  /* 0xffffffa000b07947 */ /* 0x000fea000383ffff */
.L_x_46:
[----:B------:R-:W-:-:S07]  /*8bb0*/  MOV R0, UR5 ;  /* 0x0000000500007c02 */ /* 0x000fce0008000f00 */
.L_x_147:
[----:B-1----:R1:W2:Y:S02]  /*8bc0*/  SYNCS.PHASECHK.TRANS64.TRYWAIT P0, [R0+URZ], R3 ;  /* 0x00000003000075a7 */ /* 0x0022a400080011ff */
[----:B--2---:R-:W-:Y:S05]  /*8bd0*/  @!P0 NANOSLEEP.SYNCS 0x989680 ;  /* 0x009896800000895d */ /* 0x004fea0003900000 */
[----:B------:R-:W2:Y:S02]  /*8be0*/  @!P0 SYNCS.PHASECHK.TRANS64 P0, [R0+URZ], R3 ;  /* 0x00000003000085a7 */ /* 0x000ea400080010ff */
[----:B--2---:R-:W-:Y:S05]  /*8bf0*/  @!P0 BRA `(.L_x_147) ;  /* 0xfffffffc00f08947 */ /* 0x004fea000383ffff */
[----:B------:R-:W-:Y:S05]  /*8c00*/  BRA `(.L_x_148) ;  /* 0xffffffa000c07947 */ /* 0x000fea000383ffff */
.L_x_47:
[----:B------:R-:W-:-:S07]  /*8c10*/  MOV R0, UR5 ;  /* 0x0000000500007c02 */ /* 0x000fce0008000f00 */
.L_x_149:
[----:B-1----:R1:W2:Y:S02]  /*8c20*/  SYNCS.PHASECHK.TRANS64.TRYWAIT P0, [R0+URZ], R3 ;  /* 0x00000003000075a7 */ /* 0x0022a400080011ff */
[----:B--2---:R-:W-:Y:S05]  /*8c30*/  @!P0 NANOSLEEP.SYNCS 0x989680 ;  /* 0x009896800000895d */ /* 0x004fea0003900000 */
[----:B------:R-:W2:Y:S02]  /*8c40*/  @!P0 SYNCS.PHASECHK.TRANS64 P0, [R0+URZ], R3 ;  /* 0x00000003000085a7 */ /* 0x000ea400080010ff */
[----:B--2---:R-:W-:Y:S05]  /*8c50*/  @!P0 BRA `(.L_x_149) ;  /* 0xfffffffc00f08947 */ /* 0x004fea000383ffff */
[----:B------:R-:W-:Y:S05]  /*8c60*/  BRA `(.L_x_150) ;  /* 0xffffffa000d07947 */ /* 0x000fea000383ffff */
.L_x_48:
[----:B------:R-:W-:-:S07]  /*8c70*/  MOV R0, UR5 ;  /* 0x0000000500007c02 */ /* 0x000fce0008000f00 */
.L_x_151:
[----:B-1----:R1:W2:Y:S02]  /*8c80*/  SYNCS.PHASECHK.TRANS64.TRYWAIT P0, [R0+URZ], R3 ;  /* 0x00000003000075a7 */ /* 0x0022a400080011ff */
[----:B--2---:R-:W-:Y:S05]  /*8c90*/  @!P0 NANOSLEEP.SYNCS 0x989680 ;  /* 0x009896800000895d */ /* 0x004fea0003900000 */
[----:B------:R-:W2:Y:S02]  /*8ca0*/  @!P0 SYNCS.PHASECHK.TRANS64 P0, [R0+URZ], R3 ;  /* 0x00000003000085a7 */ /* 0x000ea400080010ff */
[----:B--2---:R-:W-:Y:S05]  /*8cb0*/  @!P0 BRA `(.L_x_151) ;  /* 0xfffffffc00f08947 */ /* 0x004fea000383ffff */
[----:B------:R-:W-:Y:S05]  /*8cc0*/  BRA `(.L_x_152) ;  /* 0xffffffa000e07947 */ /* 0x000fea000383ffff */
.L_x_49:
[----:B------:R-:W-:-:S07]  /*8cd0*/  MOV R0, UR5 ;  /* 0x0000000500007c02 */ /* 0x000fce0008000f00 */
.L_x_153:
[----:B-1----:R1:W2:Y:S02]  /*8ce0*/  SYNCS.PHASECHK.TRANS64.TRYWAIT P0, [R0+URZ], R3 ;  /* 0x00000003000075a7 */ /* 0x0022a400080011ff */
[----:B--2---:R-:W-:Y:S05]  /*8cf0*/  @!P0 NANOSLEEP.SYNCS 0x989680 ;  /* 0x009896800000895d */ /* 0x004fea0003900000 */
[----:B------:R-:W2:Y:S02]  /*8d00*/  @!P0 SYNCS.PHASECHK.TRANS64 P0, [R0+URZ], R3 ;  /* 0x00000003000085a7 */ /* 0x000ea400080010ff */
[----:B--2---:R-:W-:Y:S05]  /*8d10*/  @!P0 BRA `(.L_x_153) ;  /* 0xfffffffc00f08947 */ /* 0x004fea000383ffff */
[----:B------:R-:W-:Y:S05]  /*8d20*/  BRA `(.L_x_154) ;  /* 0xffffffa000f07947 */ /* 0x000fea000383ffff */
.L_x_52:
[----:B------:R-:W-:-:S07]  /*8d30*/  MOV R4, UR4 ;  /* 0x0000000400047c02 */ /* 0x000fce0008000f00 */
.L_x_155:
[----:B--2---:R2:W3:Y:S02]  /*8d40*/  SYNCS.PHASECHK.TRANS64.TRYWAIT P1, [R4+URZ+0xe8], R7 ;  /* 0x0000e807040075a7 */ /* 0x0044e400080211ff */
[----:B---3--:R-:W-:Y:S05]  /*8d50*/  @!P1 NANOSLEEP.SYNCS 0x989680 ;  /* 0x009896800000995d */ /* 0x008fea0003900000 */
[----:B------:R-:W3:Y:S02]  /*8d60*/  @!P1 SYNCS.PHASECHK.TRANS64 P1, [R4+URZ+0xe8], R7 ;  /* 0x0000e807040095a7 */ /* 0x000ee400080210ff */
[----:B---3--:R-:W-:Y:S05]  /*8d70*/  @!P1 BRA `(.L_x_155) ;  /* 0xfffffffc00f09947 */ /* 0x008fea000383ffff */
[----:B------:R-:W-:Y:S05]  /*8d80*/  BRA `(.L_x_156) ;  /* 0xffffffa400607947 */ /* 0x000fea000383ffff */
.L_x_53:
[----:B--2---:R-:W-:-:S07]  /*8d90*/  MOV R4, UR4 ;  /* 0x0000000400047c02 */ /* 0x004fce0008000f00 */
.L_x_157:
[----:B--2---:R2:W3:Y:S02]  /*8da0*/  SYNCS.PHASECHK.TRANS64.TRYWAIT P1, [R4+URZ+0xe0], R5 ;  /* 0x0000e005040075a7 */ /* 0x0044e400080211ff */
[----:B---3--:R-:W-:Y:S05]  /*8db0*/  @!P1 NANOSLEEP.SYNCS 0x989680 ;  /* 0x009896800000995d */ /* 0x008fea0003900000 */
[----:B------:R-:W3:Y:S02]  /*8dc0*/  @!P1 SYNCS.PHASECHK.TRANS64 P1, [R4+URZ+0xe0], R5 ;  /* 0x0000e005040095a7 */ /* 0x000ee400080210ff */
[----:B---3--:R-:W-:Y:S05]  /*8dd0*/  @!P1 BRA `(.L_x_157) ;  /* 0xfffffffc00f09947 */ /* 0x008fea000383ffff */
[----:B------:R-:W-:Y:S05]  /*8de0*/  BRA `(.L_x_158) ;  /* 0xffffffa400687947 */ /* 0x000fea000383ffff */
.L_x_63:
[----:B--2---:R-:W-:-:S04]  /*8df0*/  MOV R5, UR5 ;  /* 0x0000000500057c02 */ /* 0x004fc80008000f00 */
[----:B------:R2:W3:Y:S03]  /*8e00*/  SYNCS.PHASECHK.TRANS64.TRYWAIT P0, [R5+URZ+0x8], R6 ;  /* 0x00000806050075a7 */ /* 0x0004e600080011ff */
[----:B---3--:R-:W-:Y:S05]  /*8e10*/  @!P0 NANOSLEEP.SYNCS 0x989680 ;  /* 0x009896800000895d */ /* 0x008fea0003900000 */
[----:B------:R-:W3:Y:S02]  /*8e20*/  @!P0 SYNCS.PHASECHK.TRANS64 P0, [R5+URZ+0x8], R6 ;  /* 0x00000806050085a7 */ /* 0x000ee400080010ff */
[----:B---3--:R-:W-:Y:S05]  /*8e30*/  @!P0 BRA `(.L_x_63) ;  /* 0xfffffffc00ec8947 */ /* 0x008fea000383ffff */
[----:B------:R-:W-:Y:S05]  /*8e40*/  BRA `(.L_x_62) ;  /* 0xffffffa800347947 */ /* 0x000fea000383ffff */
.L_x_65:
[----:B------:R-:W-:Y:S01]  /*8e50*/  BSSY B0, `(.L_x_159) ;  /* 0x0000006000007945 */ /* 0x000fe20003800000 */
[----:B------:R-:W-:-:S07]  /*8e60*/  MOV R15, 0xffffffff ;  /* 0xffffffff000f7802 */ /* 0x000fce0000000f00 */
[----:B-12--5:R-:W-:Y:S05]  /*8e70*/  WARPSYNC.COLLECTIVE R15, `(.L_x_160) ;  /* 0x000000000f0c7348 */ /* 0x026fea0003c00000 */
[----:B------:R-:W-:Y:S02]  /*8e80*/  ELECT P6, UR79, PT ;  /* 0x00000000004f782f */ /* 0x000fe400038c0000 */
[----:B------:R-:W-:Y:S01]  /*8e90*/  MOV R14, UR79 ;  /* 0x0000004f000e7c02 */ /* 0x000fe20008000f00 */
[----:B-12--5:R-:W-:Y:S10]  /*8ea0*/  ENDCOLLECTIVE ;  /* 0x000000000000791b */ /* 0x026ff40003800000 */
.L_x_160:
[----:B------:R-:W-:Y:S05]  /*8eb0*/  BSYNC B0 ;  /* 0x0000000000007941 */ /* 0x000fea0003800000 */
.L_x_159:
[----:B------:R-:W-:Y:S05]  /*8ec0*/  BRA `(.L_x_161) ;  /* 0xffffffa800647947 */ /* 0x000fea000383ffff */
.L_x_67:
[----:B--2---:R-:W-:-:S04]  /*8ed0*/  MOV R3, UR5 ;  /* 0x0000000500037c02 */ /* 0x004fc80008000f00 */
[----:B------:R2:W3:Y:S03]  /*8ee0*/  SYNCS.PHASECHK.TRANS64.TRYWAIT P0, [R3+URZ+0x8], R4 ;  /* 0x00000804030075a7 */ /* 0x0004e600080011ff */
[----:B---3--:R-:W-:Y:S05]  /*8ef0*/  @!P0 NANOSLEEP.SYNCS 0x989680 ;  /* 0x009896800000895d */ /* 0x008fea0003900000 */
[----:B------:R-:W3:Y:S02]  /*8f00*/  @!P0 SYNCS.PHASECHK.TRANS64 P0, [R3+URZ+0x8], R4 ;  /* 0x00000804030085a7 */ /* 0x000ee400080010ff */
[----:B---3--:R-:W-:Y:S05]  /*8f10*/  @!P0 BRA `(.L_x_67) ;  /* 0xfffffffc00ec8947 */ /* 0x008fea000383ffff */
[----:B------:R-:W-:Y:S05]  /*8f20*/  BRA `(.L_x_66) ;  /* 0xffffffa800687947 */ /* 0x000fea000383ffff */
.L_x_68:
[----:B------:R-:W-:-:S07]  /*8f30*/  MOV R4, UR20 ;  /* 0x0000001400047c02 */ /* 0x000fce0008000f00 */
.L_x_162:
[----:B-1----:R1:W2:Y:S02]  /*8f40*/  SYNCS.PHASECHK.TRANS64.TRYWAIT P0, [R4+URZ+0xe0], R5 ;  /* 0x0000e005040075a7 */ /* 0x0022a400080011ff */
[----:B--2---:R-:W-:Y:S05]  /*8f50*/  @!P0 NANOSLEEP.SYNCS 0x989680 ;  /* 0x009896800000895d */ /* 0x004fea0003900000 */
[----:B------:R-:W2:Y:S02]  /*8f60*/  @!P0 SYNCS.PHASECHK.TRANS64 P0, [R4+URZ+0xe0], R5 ;  /* 0x0000e005040085a7 */ /* 0x000ea400080010ff */
[----:B--2---:R-:W-:Y:S05]  /*8f70*/  @!P0 BRA `(.L_x_162) ;  /* 0xfffffffc00f08947 */ /* 0x004fea000383ffff */
[----:B------:R-:W-:Y:S05]  /*8f80*/  BRA `(.L_x_163) ;  /* 0xffffffac00647947 */ /* 0x000fea000383ffff */
.L_x_70:
[----:B------:R-:W-:-:S07]  /*8f90*/  MOV R4, UR25 ;  /* 0x0000001900047c02 */ /* 0x000fce0008000f00 */
.L_x_164:
[----:B-1----:R1:W2:Y:S02]  /*8fa0*/  SYNCS.PHASECHK.TRANS64.TRYWAIT P0, [R4+URZ+0x100], R5 ;  /* 0x00010005040075a7 */ /* 0x0022a400080011ff */
[----:B--2---:R-:W-:Y:S05]  /*8fb0*/  @!P0 NANOSLEEP.SYNCS 0x989680 ;  /* 0x009896800000895d */ /* 0x004fea0003900000 */
[----:B------:R-:W2:Y:S02]  /*8fc0*/  @!P0 SYNCS.PHASECHK.TRANS64 P0, [R4+URZ+0x100], R5 ;  /* 0x00010005040085a7 */ /* 0x000ea400080010ff */
[----:B--2---:R-:W-:Y:S05]  /*8fd0*/  @!P0 BRA `(.L_x_164) ;  /* 0xfffffffc00f08947 */ /* 0x004fea000383ffff */
[----:B------:R-:W-:Y:S05]  /*8fe0*/  BRA `(.L_x_69) ;  /* 0xffffffac00847947 */ /* 0x000fea000383ffff */
.L_x_74:
[----:B-1----:R-:W-:Y:S07]  /*8ff0*/  MOV R4, UR18 ;  /* 0x0000001200047c02 */ /* 0x002fee0008000f00 */
.L_x_165:
[----:B-1----:R1:W2:Y:S02]  /*9000*/  SYNCS.PHASECHK.TRANS64.TRYWAIT P0, [R4+URZ], R7 ;  /* 0x00000007040075a7 */ /* 0x0022a400080011ff */
[----:B--2---:R-:W-:Y:S05]  /*9010*/  @!P0 NANOSLEEP.SYNCS 0x989680 ;  /* 0x009896800000895d */ /* 0x004fea0003900000 */
[----:B------:R-:W2:Y:S02]  /*9020*/  @!P0 SYNCS.PHASECHK.TRANS64 P0, [R4+URZ], R7 ;  /* 0x00000007040085a7 */ /* 0x000ea400080010ff */
[----:B--2---:R-:W-:Y:S05]  /*9030*/  @!P0 BRA `(.L_x_165) ;  /* 0xfffffffc00f08947 */ /* 0x004fea000383ffff */
[----:B------:R-:W-:Y:S05]  /*9040*/  BRA `(.L_x_73) ;  /* 0xffffffac00a87947 */ /* 0x000fea000383ffff */
.L_x_78:
[----:B--2---:R-:W-:-:S07]  /*9050*/  MOV R0, UR4 ;  /* 0x0000000400007c02 */ /* 0x004fce0008000f00 */
.L_x_166:
[----:B-1----:R1:W2:Y:S02]  /*9060*/  SYNCS.PHASECHK.TRANS64.TRYWAIT P0, [R0+URZ], R5 ;  /* 0x00000005000075a7 */ /* 0x0022a400080011ff */
[----:B--2---:R-:W-:Y:S05]  /*9070*/  @!P0 NANOSLEEP.SYNCS 0x989680 ;  /* 0x009896800000895d */ /* 0x004fea0003900000 */
[----:B------:R-:W2:Y:S02]  /*9080*/  @!P0 SYNCS.PHASECHK.TRANS64 P0, [R0+URZ], R5 ;  /* 0x00000005000085a7 */ /* 0x000ea400080010ff */
[----:B--2---:R-:W-:Y:S05]  /*9090*/  @!P0 BRA `(.L_x_166) ;  /* 0xfffffffc00f08947 */ /* 0x004fea000383ffff */
[----:B------:R-:W-:Y:S05]  /*90a0*/  BRA `(.L_x_167) ;  /* 0xffffffb000b07947 */ /* 0x000fea000383ffff */
.L_x_81:
[----:B------:R-:W-:-:S07]  /*90b0*/  MOV R0, UR20 ;  /* 0x0000001400007c02 */ /* 0x000fce0008000f00 */
.L_x_168:
[----:B-1----:R1:W2:Y:S02]  /*90c0*/  SYNCS.PHASECHK.TRANS64.TRYWAIT P1, [R0+URZ+0x110], R5 ;  /* 0x00011005000075a7 */ /* 0x0022a400080211ff */
[----:B--2---:R-:W-:Y:S05]  /*90d0*/  @!P1 NANOSLEEP.SYNCS 0x989680 ;  /* 0x009896800000995d */ /* 0x004fea0003900000 */
[----:B------:R-:W2:Y:S02]  /*90e0*/  @!P1 SYNCS.PHASECHK.TRANS64 P1, [R0+URZ+0x110], R5 ;  /* 0x00011005000095a7 */ /* 0x000ea400080210ff */
[----:B--2---:R-:W-:Y:S05]  /*90f0*/  @!P1 BRA `(.L_x_168) ;  /* 0xfffffffc00f09947 */ /* 0x004fea000383ffff */
[----:B------:R-:W-:Y:S05]  /*9100*/  BRA `(.L_x_169) ;  /* 0xffffffb000fc7947 */ /* 0x000fea000383ffff */
.L_x_86:
[----:B------:R-:W-:Y:S07]  /*9110*/  MOV R0, UR24 ;  /* 0x0000001800007c02 */ /* 0x000fee0008000f00 */
.L_x_170:
[----:B--2---:R2:W4:Y:S02]  /*9120*/  SYNCS.PHASECHK.TRANS64.TRYWAIT P0, [R0+URZ+0xe0], R5 ;  /* 0x0000e005000075a7 */ /* 0x00452400080011ff */
[----:B----4-:R-:W-:Y:S05]  /*9130*/  @!P0 NANOSLEEP.SYNCS 0x989680 ;  /* 0x009896800000895d */ /* 0x010fea0003900000 */
[----:B------:R-:W4:Y:S02]  /*9140*/  @!P0 SYNCS.PHASECHK.TRANS64 P0, [R0+URZ+0xe0], R5 ;  /* 0x0000e005000085a7 */ /* 0x000f2400080010ff */
[----:B----4-:R-:W-:Y:S05]  /*9150*/  @!P0 BRA `(.L_x_170) ;  /* 0xfffffffc00f08947 */ /* 0x010fea000383ffff */
[----:B------:R-:W-:Y:S05]  /*9160*/  BRA `(.L_x_171) ;  /* 0xffffffb800347947 */ /* 0x000fea000383ffff */
.L_x_89:
[----:B------:R-:W-:Y:S07]  /*9170*/  MOV R0, UR24 ;  /* 0x0000001800007c02 */ /* 0x000fee0008000f00 */
.L_x_172:
[----:B--2---:R2:W4:Y:S02]  /*9180*/  SYNCS.PHASECHK.TRANS64.TRYWAIT P2, [R0+URZ+0xd8], R13 ;  /* 0x0000d80d000075a7 */ /* 0x00452400080411ff */
[----:B----4-:R-:W-:Y:S05]  /*9190*/  @!P2 NANOSLEEP.SYNCS 0x989680 ;  /* 0x009896800000a95d */ /* 0x010fea0003900000 */
[----:B------:R-:W4:Y:S02]  /*91a0*/  @!P2 SYNCS.PHASECHK.TRANS64 P2, [R0+URZ+0xd8], R13 ;  /* 0x0000d80d0000a5a7 */ /* 0x000f2400080410ff */
[----:B----4-:R-:W-:Y:S05]  /*91b0*/  @!P2 BRA `(.L_x_172) ;  /* 0xfffffffc00f0a947 */ /* 0x010fea000383ffff */
[----:B------:R-:W-:Y:S05]  /*91c0*/  BRA `(.L_x_88) ;  /* 0xffffffbc00947947 */ /* 0x000fea000383ffff */
.L_x_92:
[----:B------:R-:W-:Y:S07]  /*91d0*/  MOV R0, UR4 ;  /* 0x0000000400007c02 */ /* 0x000fee0008000f00 */
.L_x_173:
[----:B--2---:R2:W3:Y:S02]  /*91e0*/  SYNCS.PHASECHK.TRANS64.TRYWAIT P1, [R0+URZ+0xb8], R13 ;  /* 0x0000b80d000075a7 */ /* 0x0044e400080211ff */
[----:B---3--:R-:W-:Y:S05]  /*91f0*/  @!P1 NANOSLEEP.SYNCS 0x989680 ;  /* 0x009896800000995d */ /* 0x008fea0003900000 */
[----:B------:R-:W3:Y:S02]  /*9200*/  @!P1 SYNCS.PHASECHK.TRANS64 P1, [R0+URZ+0xb8], R13 ;  /* 0x0000b80d000095a7 */ /* 0x000ee400080210ff */
[----:B---3--:R-:W-:Y:S05]  /*9210*/  @!P1 BRA `(.L_x_173) ;  /* 0xfffffffc00f09947 */ /* 0x008fea000383ffff */
[----:B------:R-:W-:Y:S05]  /*9220*/  BRA `(.L_x_174) ;  /* 0xffffffc0002c7947 */ /* 0x000fea000383ffff */
.L_x_93:
[----:B------:R-:W-:Y:S07]  /*9230*/  MOV R5, UR5 ;  /* 0x0000000500057c02 */ /* 0x000fee0008000f00 */
.L_x_175:
[----:B--2---:R2:W3:Y:S02]  /*9240*/  SYNCS.PHASECHK.TRANS64.TRYWAIT P0, [R5+URZ+0xb8], R12 ;  /* 0x0000b80c050075a7 */ /* 0x0044e400080011ff */
[----:B---3--:R-:W-:Y:S05]  /*9250*/  @!P0 NANOSLEEP.SYNCS 0x989680 ;  /* 0x009896800000895d */ /* 0x008fea0003900000 */
[----:B------:R-:W3:Y:S02]  /*9260*/  @!P0 SYNCS.PHASECHK.TRANS64 P0, [R5+URZ+0xb8], R12 ;  /* 0x0000b80c050085a7 */ /* 0x000ee400080010ff */
[----:B---3--:R-:W-:Y:S05]  /*9270*/  @!P0 BRA `(.L_x_175) ;  /* 0xfffffffc00f08947 */ /* 0x008fea000383ffff */
[----:B------:R-:W-:Y:S05]  /*9280*/  BRA `(.L_x_176) ;  /* 0xffffffc000947947 */ /* 0x000fea000383ffff */
.L_x_95:
[----:B------:R-:W-:-:S07]  /*9290*/  MOV R0, UR4 ;  /* 0x0000000400007c02 */ /* 0x000fce0008000f00 */
.L_x_177:
[----:B--2---:R2:W3:Y:S02]  /*92a0*/  SYNCS.PHASECHK.TRANS64.TRYWAIT P0, [R0+URZ], R3 ;  /* 0x00000003000075a7 */ /* 0x0044e400080011ff */
[----:B---3--:R-:W-:Y:S05]  /*92b0*/  @!P0 NANOSLEEP.SYNCS 0x989680 ;  /* 0x009896800000895d */ /* 0x008fea0003900000 */
[----:B------:R-:W3:Y:S02]  /*92c0*/  @!P0 SYNCS.PHASECHK.TRANS64 P0, [R0+URZ], R3 ;  /* 0x00000003000085a7 */ /* 0x000ee400080010ff */
[----:B---3--:R-:W-:Y:S05]  /*92d0*/  @!P0 BRA `(.L_x_177) ;  /* 0xfffffffc00f08947 */ /* 0x008fea000383ffff */
[----:B------:R-:W-:Y:S05]  /*92e0*/  BRA `(.L_x_178) ;  /* 0xffffffc400187947 */ /* 0x000fea000383ffff */
.L_x_96:
[----:B------:R-:W-:-:S07]  /*92f0*/  MOV R0, UR5 ;  /* 0x0000000500007c02 */ /* 0x000fce0008000f00 */
.L_x_179:
[----:B--2---:R2:W3:Y:S02]  /*9300*/  SYNCS.PHASECHK.TRANS64.TRYWAIT P0, [R0+URZ], R3 ;  /* 0x00000003000075a7 */ /* 0x0044e400080011ff */
[----:B---3--:R-:W-:Y:S05]  /*9310*/  @!P0 NANOSLEEP.SYNCS 0x989680 ;  /* 0x009896800000895d */ /* 0x008fea0003900000 */
[----:B------:R-:W3:Y:S02]  /*9320*/  @!P0 SYNCS.PHASECHK.TRANS64 P0, [R0+URZ], R3 ;  /* 0x00000003000085a7 */ /* 0x000ee400080010ff */
[----:B---3--:R-:W-:Y:S05]  /*9330*/  @!P0 BRA `(.L_x_179) ;  /* 0xfffffffc00f08947 */ /* 0x008fea000383ffff */
[----:B------:R-:W-:Y:S05]  /*9340*/  BRA `(.L_x_180) ;  /* 0xffffffc400247947 */ /* 0x000fea000383ffff */
.L_x_98:
[----:B------:R-:W-:Y:S07]  /*9350*/  MOV R0, UR49 ;  /* 0x0000003100007c02 */ /* 0x000fee0008000f00 */
.L_x_181:
[----:B-1----:R1:W2:Y:S02]  /*9360*/  SYNCS.PHASECHK.TRANS64.TRYWAIT P0, [R0+URZ+0xe0], R3 ;  /* 0x0000e003000075a7 */ /* 0x0022a400080011ff */
[----:B--2---:R-:W-:Y:S05]  /*9370*/  @!P0 NANOSLEEP.SYNCS 0x989680 ;  /* 0x009896800000895d */ /* 0x004fea0003900000 */
[----:B------:R-:W2:Y:S02]  /*9380*/  @!P0 SYNCS.PHASECHK.TRANS64 P0, [R0+URZ+0xe0], R3 ;  /* 0x0000e003000085a7 */ /* 0x000ea400080010ff */
[----:B--2---:R-:W-:Y:S05]  /*9390*/  @!P0 BRA `(.L_x_181) ;  /* 0xfffffffc00f08947 */ /* 0x004fea000383ffff */
[----:B------:R-:W-:Y:S05]  /*93a0*/  BRA `(.L_x_182) ;  /* 0xffffffc800147947 */ /* 0x000fea000383ffff */
.L_x_108:
[----:B-1----:R1:W3:Y:S02]  /*93b0*/  SYNCS.PHASECHK.TRANS64.TRYWAIT P1, [R0+URZ+0xa0], R5 ;  /* 0x0000a005000075a7 */ /* 0x0022e400080211ff */
[----:B---3--:R-:W-:Y:S05]  /*93c0*/  @!P1 NANOSLEEP.SYNCS 0x989680 ;  /* 0x009896800000995d */ /* 0x008fea0003900000 */
[----:B------:R-:W3:Y:S02]  /*93d0*/  @!P1 SYNCS.PHASECHK.TRANS64 P1, [R0+URZ+0xa0], R5 ;  /* 0x0000a005000095a7 */ /* 0x000ee400080210ff */
[----:B---3--:R-:W-:Y:S05]  /*93e0*/  @!P1 BRA `(.L_x_108) ;  /* 0xfffffffc00f09947 */ /* 0x008fea000383ffff */
[----:B------:R-:W-:Y:S05]  /*93f0*/  BRA `(.L_x_107) ;  /* 0xffffffd800087947 */ /* 0x000fea000383ffff */
.L_x_110:
[----:B-1----:R1:W4:Y:S02]  /*9400*/  SYNCS.PHASECHK.TRANS64.TRYWAIT P0, [R108+URZ+0xf0], R3 ;  /* 0x0000f0036c0075a7 */ /* 0x00232400080011ff */
[----:B----4-:R-:W-:Y:S05]  /*9410*/  @!P0 NANOSLEEP.SYNCS 0x989680 ;  /* 0x009896800000895d */ /* 0x010fea0003900000 */
[----:B------:R-:W4:Y:S02]  /*9420*/  @!P0 SYNCS.PHASECHK.TRANS64 P0, [R108+URZ+0xf0], R3 ;  /* 0x0000f0036c0085a7 */ /* 0x000f2400080010ff */
[----:B----4-:R-:W-:Y:S05]  /*9430*/  @!P0 BRA `(.L_x_110) ;  /* 0xfffffffc00f08947 */ /* 0x010fea000383ffff */
[----:B------:R-:W-:Y:S05]  /*9440*/  BRA `(.L_x_109) ;  /* 0xffffffd800407947 */ /* 0x000fea000383ffff */
.L_x_121:
[----:B--2---:R2:W4:Y:S02]  /*9450*/  SYNCS.PHASECHK.TRANS64.TRYWAIT P0, [R3+URZ+0xa0], R46 ;  /* 0x0000a02e030075a7 */ /* 0x00452400080011ff */
[----:B----4-:R-:W-:Y:S05]  /*9460*/  @!P0 NANOSLEEP.SYNCS 0x989680 ;  /* 0x009896800000895d */ /* 0x010fea0003900000 */
[----:B------:R-:W4:Y:S02]  /*9470*/  @!P0 SYNCS.PHASECHK.TRANS64 P0, [R3+URZ+0xa0], R46 ;  /* 0x0000a02e030085a7 */ /* 0x000f2400080010ff */
[----:B----4-:R-:W-:Y:S05]  /*9480*/  @!P0 BRA `(.L_x_121) ;  /* 0xfffffffc00f08947 */ /* 0x010fea000383ffff */
[----:B------:R-:W-:Y:S05]  /*9490*/  BRA `(.L_x_120) ;  /* 0xffffffe400347947 */ /* 0x000fea000383ffff */
        .weak           $__internal_0_$__cuda_sm10x_tcgen05_guardrail_trap_col_being_dealloced_not_returned_by_alloc
        .type           $__internal_0_$__cuda_sm10x_tcgen05_guardrail_trap_col_being_dealloced_not_returned_by_alloc,@function
        .size           $__internal_0_$__cuda_sm10x_tcgen05_guardrail_trap_col_being_dealloced_not_returned_by_alloc,($__internal_1_$__cuda_sm10x_tcgen05_guardrail_trap_phase_invalid_during_alloc - $__internal_0_$__cuda_sm10x_tcgen05_guardrail_trap_col_being_dealloced_not_returned_by_alloc)
$__internal_0_$__cuda_sm10x_tcgen05_guardrail_trap_col_being_dealloced_not_returned_by_alloc:
[----:B------:R-:W-:Y:S05]  /*94a0*/  BPT.TRAP 0x1 ;  /* 0x000000040000795c */ /* 0x000fea0000300000 */
[----:B------:R-:W-:-:S04]  /*94b0*/  HFMA2 R3, -RZ, RZ, 0, 0 ;  /* 0x00000000ff037431 */ /* 0x000fc800000001ff */
[----:B------:R-:W-:Y:S05]  /*94c0*/  RET.REL.NODEC R2 `(_ZN7cutlass13device_kernelINS_4conv6kernel13ConvUniversalINS1_16ConvProblemShapeILNS1_8OperatorE0ELi2EEENS1_10collective14CollectiveConvINS1_47MainloopSm100TmaUmmaWarpSpecializedImplicitGemmILS5_0ELi10ELi2ELi1ELi2EN4cute5tupleIJNSA_1CILi2EEENSC_ILi1EEESE_EEEEENSB_IJNSC_ILi256EEENSC_ILi64EEENSB_IJSI_EEEEEENS_10bfloat16_tESL_NSA_8TiledMMAINSA_8MMA_AtomIJNSA_26SM100_MMA_F16BF16_2x1SM_SSISL_SL_fLi256ELi64ELNSA_4UMMA5MajorE0ELSQ_0ELNSP_7ScaleInE0ELSR_0EEEEEENSA_6LayoutINSB_IJSE_SE_SE_EEENSB_IJNSC_ILi0EEESW_SW_EEEEENSB_IJNSA_10UnderscoreESZ_SZ_EEEEENS7_6detail27Sm100ImplicitGemmTileTraitsINSA_25SM100_TMA_2SM_LOAD_IM2COLENSA_14ComposedLayoutINSA_7SwizzleILi3ELi4ELi3EEENSA_18smem_ptr_flag_bitsILi16EEENSU_INSB_IJNSC_ILi8EEESI_EEENSB_IJSI_SE_EEEEEEEvEENS13_INSA_18SM100_TMA_2SM_LOADES1E_vEEEENS_8epilogue10collective18CollectiveEpilogueINS1J_23Sm100TmaWarpSpecializedILi3ELi2ELi32ELb1ELb0EEEJNSB_IJNSC_ILi128EEESI_SJ_EEENSB_IJNSU_IS1O_SE_EENSU_INSC_ILi32EEESE_EEEEESL_NSB_IJNSB_IJlllEEESE_SW_EEESL_S1V_NS1J_6fusion15FusionCallbacksIS1N_NS1W_17LinearCombinationISL_fSL_fLNS_15FloatRoundStyleE2EEES1P_S1T_JEEENSA_5SM1004TMEM4LOAD26SM100_TMEM_LOAD_32dp32b32xENSA_20SM90_TMA_LOAD_IM2COLENS15_INS16_ILi2ELi4ELi3EEES19_NSU_INSB_IJS1A_S1R_EEENSB_IJS1R_SE_EEEEEEENSA_39AutoVectorizingCopyWithAssumedAlignmentILi128EEENSA_21SM90_TMA_STORE_IM2COLES2B_S2D_S2D_EEEvvEEEEvNT_6ParamsE) ;  /* 0xffffff6802cc7950 */ /* 0x000fea0003c3ffff */
        .weak           $__internal_1_$__cuda_sm10x_tcgen05_guardrail_trap_phase_invalid_during_alloc
        .type           $__internal_1_$__cuda_sm10x_tcgen05_guardrail_trap_phase_invalid_during_alloc,@function
        .size           $__internal_1_$__cuda_sm10x_tcgen05_guardrail_trap_phase_invalid_during_alloc,($__internal_2_$__cuda_sm10x_tcgen05_guardrail_trap_unallocated_columns_being_dealloced - $__internal_1_$__cuda_sm10x_tcgen05_guardrail_trap_phase_invalid_during_alloc)
$__internal_1_$__cuda_sm10x_tcgen05_guardrail_trap_phase_invalid_during_alloc:
[----:B------:R-:W-:Y:S05]  /*94d0*/  BPT.TRAP 0x1 ;  /* 0x000000040000795c */ /* 0x000fea0000300000 */
[----:B------:R-:W-:-:S04]  /*94e0*/  MOV R5, 0x0 ;  /* 0x0000000000057802 */ /* 0x000fc80000000f00 */
[----:B------:R-:W-:Y:S05]  /*94f0*/  RET.REL.NODEC R4 `(_ZN7cutlass13device_kernelINS_4conv6kernel13ConvUniversalINS1_16ConvProblemShapeILNS1_8OperatorE0ELi2EEENS1_10collective14CollectiveConvINS1_47MainloopSm100TmaUmmaWarpSpecializedImplicitGemmILS5_0ELi10ELi2ELi1ELi2EN4cute5tupleIJNSA_1CILi2EEENSC_ILi1EEESE_EEEEENSB_IJNSC_ILi256EEENSC_ILi64EEENSB_IJSI_EEEEEENS_10bfloat16_tESL_NSA_8TiledMMAINSA_8MMA_AtomIJNSA_26SM100_MMA_F16BF16_2x1SM_SSISL_SL_fLi256ELi64ELNSA_4UMMA5MajorE0ELSQ_0ELNSP_7ScaleInE0ELSR_0EEEEEENSA_6LayoutINSB_IJSE_SE_SE_EEENSB_IJNSC_ILi0EEESW_SW_EEEEENSB_IJNSA_10UnderscoreESZ_SZ_EEEEENS7_6detail27Sm100ImplicitGemmTileTraitsINSA_25SM100_TMA_2SM_LOAD_IM2COLENSA_14ComposedLayoutINSA_7SwizzleILi3ELi4ELi3EEENSA_18smem_ptr_flag_bitsILi16EEENSU_INSB_IJNSC_ILi8EEESI_EEENSB_IJSI_SE_EEEEEEEvEENS13_INSA_18SM100_TMA_2SM_LOADES1E_vEEEENS_8epilogue10collective18CollectiveEpilogueINS1J_23Sm100TmaWarpSpecializedILi3ELi2ELi32ELb1ELb0EEEJNSB_IJNSC_ILi128EEESI_SJ_EEENSB_IJNSU_IS1O_SE_EENSU_INSC_ILi32EEESE_EEEEESL_NSB_IJNSB_IJlllEEESE_SW_EEESL_S1V_NS1J_6fusion15FusionCallbacksIS1N_NS1W_17LinearCombinationISL_fSL_fLNS_15FloatRoundStyleE2EEES1P_S1T_JEEENSA_5SM1004TMEM4LOAD26SM100_TMEM_LOAD_32dp32b32xENSA_20SM90_TMA_LOAD_IM2COLENS15_INS16_ILi2ELi4ELi3EEES19_NSU_INSB_IJS1A_S1R_EEENSB_IJS1R_SE_EEEEEEENSA_39AutoVectorizingCopyWithAssumedAlignmentILi128EEENSA_21SM90_TMA_STORE_IM2COLES2B_S2D_S2D_EEEvvEEEEvNT_6ParamsE) ;  /* 0xffffff6804c07950 */ /* 0x000fea0003c3ffff */
        .weak           $__internal_2_$__cuda_sm10x_tcgen05_guardrail_trap_unallocated_columns_being_dealloced
        .type           $__internal_2_$__cuda_sm10x_tcgen05_guardrail_trap_unallocated_columns_being_dealloced,@function
        .size           $__internal_2_$__cuda_sm10x_tcgen05_guardrail_trap_unallocated_columns_being_dealloced,(.L_x_184 - $__internal_2_$__cuda_sm10x_tcgen05_guardrail_trap_unallocated_columns_being_dealloced)
$__internal_2_$__cuda_sm10x_tcgen05_guardrail_trap_unallocated_columns_being_dealloced:
[----:B------:R-:W-:Y:S05]  /*9500*/  BPT.TRAP 0x1 ;  /* 0x000000040000795c */ /* 0x000fea0000300000 */
[----:B------:R-:W-:-:S04]  /*9510*/  HFMA2 R3, -RZ, RZ, 0, 0 ;  /* 0x00000000ff037431 */ /* 0x000fc800000001ff */
[----:B------:R-:W-:Y:S05]  /*9520*/  RET.REL.NODEC R2 `(_ZN7cutlass13device_kernelINS_4conv6kernel13ConvUniversalINS1_16ConvProblemShapeILNS1_8OperatorE0ELi2EEENS1_10collective14CollectiveConvINS1_47MainloopSm100TmaUmmaWarpSpecializedImplicitGemmILS5_0ELi10ELi2ELi1ELi2EN4cute5tupleIJNSA_1CILi2EEENSC_ILi1EEESE_EEEEENSB_IJNSC_ILi256EEENSC_ILi64EEENSB_IJSI_EEEEEENS_10bfloat16_tESL_NSA_8TiledMMAINSA_8MMA_AtomIJNSA_26SM100_MMA_F16BF16_2x1SM_SSISL_SL_fLi256ELi64ELNSA_4UMMA5MajorE0ELSQ_0ELNSP_7ScaleInE0ELSR_0EEEEEENSA_6LayoutINSB_IJSE_SE_SE_EEENSB_IJNSC_ILi0EEESW_SW_EEEEENSB_IJNSA_10UnderscoreESZ_SZ_EEEEENS7_6detail27Sm100ImplicitGemmTileTraitsINSA_25SM100_TMA_2SM_LOAD_IM2COLENSA_14ComposedLayoutINSA_7SwizzleILi3ELi4ELi3EEENSA_18smem_ptr_flag_bitsILi16EEENSU_INSB_IJNSC_ILi8EEESI_EEENSB_IJSI_SE_EEEEEEEvEENS13_INSA_18SM100_TMA_2SM_LOADES1E_vEEEENS_8epilogue10collective18CollectiveEpilogueINS1J_23Sm100TmaWarpSpecializedILi3ELi2ELi32ELb1ELb0EEEJNSB_IJNSC_ILi128EEESI_SJ_EEENSB_IJNSU_IS1O_SE_EENSU_INSC_ILi32EEESE_EEEEESL_NSB_IJNSB_IJlllEEESE_SW_EEESL_S1V_NS1J_6fusion15FusionCallbacksIS1N_NS1W_17LinearCombinationISL_fSL_fLNS_15FloatRoundStyleE2EEES1P_S1T_JEEENSA_5SM1004TMEM4LOAD26SM100_TMEM_LOAD_32dp32b32xENSA_20SM90_TMA_LOAD_IM2COLENS15_INS16_ILi2ELi4ELi3EEES19_NSU_INSB_IJS1A_S1R_EEENSB_IJS1R_SE_EEEEEEENSA_39AutoVectorizingCopyWithAssumedAlignmentILi128EEENSA_21SM90_TMA_STORE_IM2COLES2B_S2D_S2D_EEEvvEEEEvNT_6ParamsE) ;  /* 0xffffff6802b47950 */ /* 0x000fea0003c3ffff */
.L_x_183:
[----:B------:R-:W-:-:S00]  /*9530*/  BRA `(.L_x_183) ;  /* 0xfffffffc00fc7947 */ /* 0x000fc0000383ffff */
[----:B------:R-:W-:-:S00]  /*9540*/  NOP ;  /* 0x0000000000007918 */ /* 0x000fc00000000000 */
        /* <DEDUP_REMOVED lines=11> */
.L_x_184:


//--------------------- .nv.global.init           --------------------------
	.section	.nv.global.init,"aw",@progbits
.nv.global.init:
	.type		$str$29,@object
	.size		$str$29,($str$30 - $str$29)
$str$29:
        /*0000*/ 	.byte	0x28, 0x61, 0x64, 0x64, 0x72, 0x65, 0x73, 0x73, 0x20, 0x26, 0x20, 0x6d, 0x61, 0x73, 0x6b, 0x29
        /*0010*/ 	.byte	0x20, 0x3d, 0x3d, 0x20, 0x30, 0x00
	.type		$str$30,@object
	.size		$str$30,($str$28 - $str$30)
$str$30:
        /*0016*/ 	.byte	0x2f, 0x74, 0x6d, 0x70, 0x2f, 0x63, 0x75, 0x74, 0x6c, 0x61, 0x73, 0x73, 0x5f, 0x73, 0x77, 0x65
        /*0026*/ 	.byte	0x65, 0x70, 0x5f, 0x73, 0x72, 0x63, 0x2f, 0x69, 0x6e, 0x63, 0x6c, 0x75, 0x64, 0x65, 0x2f, 0x63
        /*0036*/ 	.byte	0x75, 0x74, 0x65, 0x2f, 0x70, 0x6f, 0x69, 0x6e, 0x74, 0x65, 0x72, 0x5f, 0x66, 0x6c, 0x61, 0x67
        /*0046*/ 	.byte	0x67, 0x65, 0x64, 0x2e, 0x68, 0x70, 0x70, 0x00
	.type		$str$28,@object
	.size		$str$28,($str$27 - $str$28)
$str$28:
        /*004e*/ 	.byte	0x2f, 0x74, 0x6d, 0x70, 0x2f, 0x63, 0x75, 0x74, 0x6c, 0x61, 0x73, 0x73, 0x5f, 0x73, 0x77, 0x65
        /*005e*/ 	.byte	0x65, 0x70, 0x5f, 0x73, 0x72, 0x63, 0x2f, 0x69, 0x6e, 0x63, 0x6c, 0x75, 0x64, 0x65, 0x2f, 0x63
        /*006e*/ 	.byte	0x75, 0x74, 0x65, 0x2f, 0x61, 0x74, 0x6f, 0x6d, 0x2f, 0x63, 0x6f, 0x70, 0x79, 0x5f, 0x74, 0x72
        /*007e*/ 	.byte	0x61, 0x69, 0x74, 0x73, 0x5f, 0x73, 0x6d, 0x31, 0x30, 0x30, 0x2e, 0x68, 0x70, 0x70, 0x00
	.type		$str$27,@object
	.size		$str$27,(__unnamed_1 - $str$27)
$str$27:
        /*008d*/ 	.byte	0x28, 0x28, 0x75, 0x69, 0x6e, 0x74, 0x33, 0x32, 0x5f, 0x74, 0x28, 0x74, 0x68, 0x72, 0x65, 0x61
        /*009d*/ 	.byte	0x64, 0x49, 0x64, 0x78, 0x2e, 0x78, 0x29, 0x20, 0x2f, 0x20, 0x33, 0x32, 0x29, 0x20, 0x25, 0x20
        /*00ad*/ 	.byte	0x34, 0x29, 0x20, 0x3d, 0x3d, 0x20, 0x28, 0x28, 0x28, 0x74, 0x6d, 0x65, 0x6d, 0x5f, 0x61, 0x64
        /*00bd*/ 	.byte	0x64, 0x72, 0x20, 0x3e, 0x3e, 0x20, 0x31, 0x36, 0x29, 0x20, 0x2f, 0x20, 0x33, 0x32, 0x29, 0x20
        /*00cd*/ 	.byte	0x25, 0x20, 0x34, 0x29, 0x00
	.type		__unnamed_1,@object
	.size		__unnamed_1,(__unnamed_2 - __unnamed_1)
__unnamed_1:
        /*00d2*/ 	.byte	0x61, 0x75, 0x74, 0x6f, 0x20, 0x63, 0x75, 0x74, 0x65, 0x3a, 0x3a, 0x61, 0x73, 0x5f, 0x70, 0x6f
        /* <DEDUP_REMOVED lines=24> */
        /*0262*/ 	.byte	0x34, 0x30, 0x39, 0x36, 0x3e, 0x3e, 0x3e, 0x3e, 0x5d, 0x00
	.type		__unnamed_2,@object
	.size		__unnamed_2,(.L_2 - __unnamed_2)
__unnamed_2:
        /* <DEDUP_REMOVED lines=42> */
        /*050c*/ 	.byte	0x3e, 0x3e, 0x5d, 0x00
.L_2:


//--------------------- .nv.shared._ZN7cutlass13device_kernelINS_4conv6kernel13ConvUniversalINS1_16ConvProblemShapeILNS1_8OperatorE0ELi2EEENS1_10collective14CollectiveConvINS1_47MainloopSm100TmaUmmaWarpSpecializedImplicitGemmILS5_0ELi10ELi2ELi1ELi2EN4cute5tupleIJNSA_1CILi2EEENSC_ILi1EEESE_EEEEENSB_IJNSC_ILi256EEENSC_ILi64EEENSB_IJSI_EEEEEENS_10bfloat16_tESL_NSA_8TiledMMAINSA_8MMA_AtomIJNSA_26SM100_MMA_F16BF16_2x1SM_SSISL_SL_fLi256ELi64ELNSA_4UMMA5MajorE0ELSQ_0ELNSP_7ScaleInE0ELSR_0EEEEEENSA_6LayoutINSB_IJSE_SE_SE_EEENSB_IJNSC_ILi0EEESW_SW_EEEEENSB_IJNSA_10UnderscoreESZ_SZ_EEEEENS7_6detail27Sm100ImplicitGemmTileTraitsINSA_25SM100_TMA_2SM_LOAD_IM2COLENSA_14ComposedLayoutINSA_7SwizzleILi3ELi4ELi3EEENSA_18smem_ptr_flag_bitsILi16EEENSU_INSB_IJNSC_ILi8EEESI_EEENSB_IJSI_SE_EEEEEEEvEENS13_INSA_18SM100_TMA_2SM_LOADES1E_vEEEENS_8epilogue10collective18CollectiveEpilogueINS1J_23Sm100TmaWarpSpecializedILi3ELi2ELi32ELb1ELb0EEEJNSB_IJNSC_ILi128EEESI_SJ_EEENSB_IJNSU_IS1O_SE_EENSU_INSC_ILi32EEESE_EEEEESL_NSB_IJNSB_IJlllEEESE_SW_EEESL_S1V_NS1J_6fusion15FusionCallbacksIS1N_NS1W_17LinearCombinationISL_fSL_fLNS_15FloatRoundStyleE2EEES1P_S1T_JEEENSA_5SM1004TMEM4LOAD26SM100_TMEM_LOAD_32dp32b32xENSA_20SM90_TMA_LOAD_IM2COLENS15_INS16_ILi2ELi4ELi3EEES19_NSU_INSB_IJS1A_S1R_EEENSB_IJS1R_SE_EEEEEEENSA_39AutoVectorizingCopyWithAssumedAlignmentILi128EEENSA_21SM90_TMA_STORE_IM2COLES2B_S2D_S2D_EEEvvEEEEvNT_6ParamsE --------------------------
	.section	.nv.shared._ZN7cutlass13device_kernelINS_4conv6kernel13ConvUniversalINS1_16ConvProblemShapeILNS1_8OperatorE0ELi2EEENS1_10collective14CollectiveConvINS1_47MainloopSm100TmaUmmaWarpSpecializedImplicitGemmILS5_0ELi10ELi2ELi1ELi2EN4cute5tupleIJNSA_1CILi2EEENSC_ILi1EEESE_EEEEENSB_IJNSC_ILi256EEENSC_ILi64EEENSB_IJSI_EEEEEENS_10bfloat16_tESL_NSA_8TiledMMAINSA_8MMA_AtomIJNSA_26SM100_MMA_F16BF16_2x1SM_SSISL_SL_fLi256ELi64ELNSA_4UMMA5MajorE0ELSQ_0ELNSP_7ScaleInE0ELSR_0EEEEEENSA_6LayoutINSB_IJSE_SE_SE_EEENSB_IJNSC_ILi0EEESW_SW_EEEEENSB_IJNSA_10UnderscoreESZ_SZ_EEEEENS7_6detail27Sm100ImplicitGemmTileTraitsINSA_25SM100_TMA_2SM_LOAD_IM2COLENSA_14ComposedLayoutINSA_7SwizzleILi3ELi4ELi3EEENSA_18smem_ptr_flag_bitsILi16EEENSU_INSB_IJNSC_ILi8EEESI_EEENSB_IJSI_SE_EEEEEEEvEENS13_INSA_18SM100_TMA_2SM_LOADES1E_vEEEENS_8epilogue10collective18CollectiveEpilogueINS1J_23Sm100TmaWarpSpecializedILi3ELi2ELi32ELb1ELb0EEEJNSB_IJNSC_ILi128EEESI_SJ_EEENSB_IJNSU_IS1O_SE_EENSU_INSC_ILi32EEESE_EEEEESL_NSB_IJNSB_IJlllEEESE_SW_EEESL_S1V_NS1J_6fusion15FusionCallbacksIS1N_NS1W_17LinearCombinationISL_fSL_fLNS_15FloatRoundStyleE2EEES1P_S1T_JEEENSA_5SM1004TMEM4LOAD26SM100_TMEM_LOAD_32dp32b32xENSA_20SM90_TMA_LOAD_IM2COLENS15_INS16_ILi2ELi4ELi3EEES19_NSU_INSB_IJS1A_S1R_EEENSB_IJS1R_SE_EEEEEEENSA_39AutoVectorizingCopyWithAssumedAlignmentILi128EEENSA_21SM90_TMA_STORE_IM2COLES2B_S2D_S2D_EEEvvEEEEvNT_6ParamsE,"aw",@nobits
	.sectionflags	@""
	.align	16
	.zero		1024


//--------------------- .nv.shared.reserved.0     --------------------------
	.section	.nv.shared.reserved.0,"aw",@nobits
	.weak		__nv_reservedSMEM_offset_0_alias
	.size		__nv_reservedSMEM_offset_0_alias, 0, 64
	.other		__nv_reservedSMEM_offset_0_alias,@"STO_CUDA_RESERVED_SHARED STV_DEFAULT"
__nv_reservedSMEM_offset_0_alias:
	.zero		0
.nv.shared.reserved.0:
	.zero		64
	.weak		__nv_reservedSMEM_tcgen05_partition
	.type		__nv_reservedSMEM_tcgen05_partition,@object
	.size		__nv_reservedSMEM_tcgen05_partition,(.L_0 - __nv_reservedSMEM_tcgen05_partition)
__nv_reservedSMEM_tcgen05_partition:
	.zero		32
.L_0:


//--------------------- .nv.global                --------------------------
	.section	.nv.global,"aw",@nobits
.nv.global:
	.type		_ZN39_INTERNAL_eb990852_4_k_cu_6a43d7b4_30574cute1_E,@object
	.size		_ZN39_INTERNAL_eb990852_4_k_cu_6a43d7b4_30574cute1_E,(_ZN39_INTERNAL_eb990852_4_k_cu_6a43d7b4_30574cuda3std3__45__cpo6cbeginE - _ZN39_INTERNAL_eb990852_4_k_cu_6a43d7b4_30574cute1_E)
_ZN39_INTERNAL_eb990852_4_k_cu_6a43d7b4_30574cute1_E:
	.zero		1
	.type		_ZN39_INTERNAL_eb990852_4_k_cu_6a43d7b4_30574cuda3std3__45__cpo6cbeginE,@object
	.size		_ZN39_INTERNAL_eb990852_4_k_cu_6a43d7b4_30574cuda3std3__45__cpo6cbeginE,(_ZN39_INTERNAL_eb990852_4_k_cu_6a43d7b4_30574cuda3std3__48in_placeE - _ZN39_INTERNAL_eb990852_4_k_cu_6a43d7b4_30574cuda3std3__45__cpo6cbeginE)
_ZN39_INTERNAL_eb990852_4_k_cu_6a43d7b4_30574cuda3std3__45__cpo6cbeginE:
	.zero		1
	.type		_ZN39_INTERNAL_eb990852_4_k_cu_6a43d7b4_30574cuda3std3__48in_placeE,@object
	.size		_ZN39_INTERNAL_eb990852_4_k_cu_6a43d7b4_30574cuda3std3__48in_placeE,(_ZN39_INTERNAL_eb990852_4_k_cu_6a43d7b4_30574cuda3std6ranges3__45__cpo9iter_moveE - _ZN39_INTERNAL_eb990852_4_k_cu_6a43d7b4_30574cuda3std3__48in_placeE)
_ZN39_INTERNAL_eb990852_4_k_cu_6a43d7b4_30574cuda3std3__48in_placeE:
	.zero		1
	.type		_ZN39_INTERNAL_eb990852_4_k_cu_6a43d7b4_30574cuda3std6ranges3__45__cpo9iter_moveE,@object
	.size		_ZN39_INTERNAL_eb990852_4_k_cu_6a43d7b4_30574cuda3std6ranges3__45__cpo9iter_moveE,(_ZN39_INTERNAL_eb990852_4_k_cu_6a43d7b4_30574cuda3std3__45__cpo5beginE - _ZN39_INTERNAL_eb990852_4_k_cu_6a43d7b4_30574cuda3std6ranges3__45__cpo9iter_moveE)
_ZN39_INTERNAL_eb990852_4_k_cu_6a43d7b4_30574cuda3std6ranges3__45__cpo9iter_moveE:
	.zero		1
	.type		_ZN39_INTERNAL_eb990852_4_k_cu_6a43d7b4_30574cuda3std3__45__cpo5beginE,@object
	.size		_ZN39_INTERNAL_eb990852_4_k_cu_6a43d7b4_30574cuda3std3__45__cpo5beginE,(_ZN39_INTERNAL_eb990852_4_k_cu_6a43d7b4_30574cuda3std3__441_GLOBAL__N__eb990852_4_k_cu_6a43d7b4_30576ignoreE - _ZN39_INTERNAL_eb990852_4_k_cu_6a43d7b4_30574cuda3std3__45__cpo5beginE)
_ZN39_INTERNAL_eb990852_4_k_cu_6a43d7b4_30574cuda3std3__45__cpo5beginE:
	.zero		1
	.type		_ZN39_INTERNAL_eb990852_4_k_cu_6a43d7b4_30574cuda3std3__441_GLOBAL__N__eb990852_4_k_cu_6a43d7b4_30576ignoreE,@object
	.size		_ZN39_INTERNAL_eb990852_4_k_cu_6a43d7b4_30574cuda3std3__441_GLOBAL__N__eb990852_4_k_cu_6a43d7b4_30576ignoreE,(_ZN39_INTERNAL_eb990852_4_k_cu_6a43d7b4_30574cute7productE - _ZN39_INTERNAL_eb990852_4_k_cu_6a43d7b4_30574cuda3std3__441_GLOBAL__N__eb990852_4_k_cu_6a43d7b4_30576ignoreE)
_ZN39_INTERNAL_eb990852_4_k_cu_6a43d7b4_30574cuda3std3__441_GLOBAL__N__eb990852_4_k_cu_6a43d7b4_30576ignoreE:
	.zero		1
	.type		_ZN39_INTERNAL_eb990852_4_k_cu_6a43d7b4_30574cute7productE,@object
	.size		_ZN39_INTERNAL_eb990852_4_k_cu_6a43d7b4_30574cute7productE,(_ZN39_INTERNAL_eb990852_4_k_cu_6a43d7b4_30574cuda3std3__45__cpo3endE - _ZN39_INTERNAL_eb990852_4_k_cu_6a43d7b4_30574cute7productE)
_ZN39_INTERNAL_eb990852_4_k_cu_6a43d7b4_30574cute7productE:
	.zero		1
	.type		_ZN39_INTERNAL_eb990852_4_k_cu_6a43d7b4_30574cuda3std3__45__cpo3endE,@object
	.size		_ZN39_INTERNAL_eb990852_4_k_cu_6a43d7b4_30574cuda3std3__45__cpo3endE,(_ZN39_INTERNAL_eb990852_4_k_cu_6a43d7b4_30574cuda3std3__419piecewise_constructE - _ZN39_INTERNAL_eb990852_4_k_cu_6a43d7b4_30574cuda3std3__45__cpo3endE)
_ZN39_INTERNAL_eb990852_4_k_cu_6a43d7b4_30574cuda3std3__45__cpo3endE:
	.zero		1
	.type		_ZN39_INTERNAL_eb990852_4_k_cu_6a43d7b4_30574cuda3std3__419piecewise_constructE,@object
	.size		_ZN39_INTERNAL_eb990852_4_k_cu_6a43d7b4_30574cuda3std3__419piecewise_constructE,(_ZN39_INTERNAL_eb990852_4_k_cu_6a43d7b4_30574cuda3std3__45__cpo4cendE - _ZN39_INTERNAL_eb990852_4_k_cu_6a43d7b4_30574cuda3std3__419piecewise_constructE)
_ZN39_INTERNAL_eb990852_4_k_cu_6a43d7b4_30574cuda3std3__419piecewise_constructE:
	.zero		1
	.type		_ZN39_INTERNAL_eb990852_4_k_cu_6a43d7b4_30574cuda3std3__45__cpo4cendE,@object
	.size		_ZN39_INTERNAL_eb990852_4_k_cu_6a43d7b4_30574cuda3std3__45__cpo4cendE,(_ZN39_INTERNAL_eb990852_4_k_cu_6a43d7b4_30574cuda3std6ranges3__45__cpo4swapE - _ZN39_INTERNAL_eb990852_4_k_cu_6a43d7b4_30574cuda3std3__45__cpo4cendE)
_ZN39_INTERNAL_eb990852_4_k_cu_6a43d7b4_30574cuda3std3__45__cpo4cendE:
	.zero		1
	.type		_ZN39_INTERNAL_eb990852_4_k_cu_6a43d7b4_30574cuda3std6ranges3__45__cpo4swapE,@object
	.size		_ZN39_INTERNAL_eb990852_4_k_cu_6a43d7b4_30574cuda3std6ranges3__45__cpo4swapE,(.L_10 - _ZN39_INTERNAL_eb990852_4_k_cu_6a43d7b4_30574cuda3std6ranges3__45__cpo4swapE)
_ZN39_INTERNAL_eb990852_4_k_cu_6a43d7b4_30574cuda3std6ranges3__45__cpo4swapE:
	.zero		1
.L_10:


//--------------------- .nv.constant0._ZN7cutlass13device_kernelINS_4conv6kernel13ConvUniversalINS1_16ConvProblemShapeILNS1_8OperatorE0ELi2EEENS1_10collective14CollectiveConvINS1_47MainloopSm100TmaUmmaWarpSpecializedImplicitGemmILS5_0ELi10ELi2ELi1ELi2EN4cute5tupleIJNSA_1CILi2EEENSC_ILi1EEESE_EEEEENSB_IJNSC_ILi256EEENSC_ILi64EEENSB_IJSI_EEEEEENS_10bfloat16_tESL_NSA_8TiledMMAINSA_8MMA_AtomIJNSA_26SM100_MMA_F16BF16_2x1SM_SSISL_SL_fLi256ELi64ELNSA_4UMMA5MajorE0ELSQ_0ELNSP_7ScaleInE0ELSR_0EEEEEENSA_6LayoutINSB_IJSE_SE_SE_EEENSB_IJNSC_ILi0EEESW_SW_EEEEENSB_IJNSA_10UnderscoreESZ_SZ_EEEEENS7_6detail27Sm100ImplicitGemmTileTraitsINSA_25SM100_TMA_2SM_LOAD_IM2COLENSA_14ComposedLayoutINSA_7SwizzleILi3ELi4ELi3EEENSA_18smem_ptr_flag_bitsILi16EEENSU_INSB_IJNSC_ILi8EEESI_EEENSB_IJSI_SE_EEEEEEEvEENS13_INSA_18SM100_TMA_2SM_LOADES1E_vEEEENS_8epilogue10collective18CollectiveEpilogueINS1J_23Sm100TmaWarpSpecializedILi3ELi2ELi32ELb1ELb0EEEJNSB_IJNSC_ILi128EEESI_SJ_EEENSB_IJNSU_IS1O_SE_EENSU_INSC_ILi32EEESE_EEEEESL_NSB_IJNSB_IJlllEEESE_SW_EEESL_S1V_NS1J_6fusion15FusionCallbacksIS1N_NS1W_17LinearCombinationISL_fSL_fLNS_15FloatRoundStyleE2EEES1P_S1T_JEEENSA_5SM1004TMEM4LOAD26SM100_TMEM_LOAD_32dp32b32xENSA_20SM90_TMA_LOAD_IM2COLENS15_INS16_ILi2ELi4ELi3EEES19_NSU_INSB_IJS1A_S1R_EEENSB_IJS1R_SE_EEEEEEENSA_39AutoVectorizingCopyWithAssumedAlignmentILi128EEENSA_21SM90_TMA_STORE_IM2COLES2B_S2D_S2D_EEEvvEEEEvNT_6ParamsE --------------------------
	.section	.nv.constant0._ZN7cutlass13device_kernelINS_4conv6kernel13ConvUniversalINS1_16ConvProblemShapeILNS1_8OperatorE0ELi2EEENS1_10collective14CollectiveConvINS1_47MainloopSm100TmaUmmaWarpSpecializedImplicitGemmILS5_0ELi10ELi2ELi1ELi2EN4cute5tupleIJNSA_1CILi2EEENSC_ILi1EEESE_EEEEENSB_IJNSC_ILi256EEENSC_ILi64EEENSB_IJSI_EEEEEENS_10bfloat16_tESL_NSA_8TiledMMAINSA_8MMA_AtomIJNSA_26SM100_MMA_F16BF16_2x1SM_SSISL_SL_fLi256ELi64ELNSA_4UMMA5MajorE0ELSQ_0ELNSP_7ScaleInE0ELSR_0EEEEEENSA_6LayoutINSB_IJSE_SE_SE_EEENSB_IJNSC_ILi0EEESW_SW_EEEEENSB_IJNSA_10UnderscoreESZ_SZ_EEEEENS7_6detail27Sm100ImplicitGemmTileTraitsINSA_25SM100_TMA_2SM_LOAD_IM2COLENSA_14ComposedLayoutINSA_7SwizzleILi3ELi4ELi3EEENSA_18smem_ptr_flag_bitsILi16EEENSU_INSB_IJNSC_ILi8EEESI_EEENSB_IJSI_SE_EEEEEEEvEENS13_INSA_18SM100_TMA_2SM_LOADES1E_vEEEENS_8epilogue10collective18CollectiveEpilogueINS1J_23Sm100TmaWarpSpecializedILi3ELi2ELi32ELb1ELb0EEEJNSB_IJNSC_ILi128EEESI_SJ_EEENSB_IJNSU_IS1O_SE_EENSU_INSC_ILi32EEESE_EEEEESL_NSB_IJNSB_IJlllEEESE_SW_EEESL_S1V_NS1J_6fusion15FusionCallbacksIS1N_NS1W_17LinearCombinationISL_fSL_fLNS_15FloatRoundStyleE2EEES1P_S1T_JEEENSA_5SM1004TMEM4LOAD26SM100_TMEM_LOAD_32dp32b32xENSA_20SM90_TMA_LOAD_IM2COLENS15_INS16_ILi2ELi4ELi3EEES19_NSU_INSB_IJS1A_S1R_EEENSB_IJS1R_SE_EEEEEEENSA_39AutoVectorizingCopyWithAssumedAlignmentILi128EEENSA_21SM90_TMA_STORE_IM2COLES2B_S2D_S2D_EEEvvEEEEvNT_6ParamsE,"a",@progbits
	.sectionflags	@""
	.align	4
.nv.constant0._ZN7cutlass13device_kernelINS_4conv6kernel13ConvUniversalINS1_16ConvProblemShapeILNS1_8OperatorE0ELi2EEENS1_10collective14CollectiveConvINS1_47MainloopSm100TmaUmmaWarpSpecializedImplicitGemmILS5_0ELi10ELi2ELi1ELi2EN4cute5tupleIJNSA_1CILi2EEENSC_ILi1EEESE_EEEEENSB_IJNSC_ILi256EEENSC_ILi64EEENSB_IJSI_EEEEEENS_10bfloat16_tESL_NSA_8TiledMMAINSA_8MMA_AtomIJNSA_26SM100_MMA_F16BF16_2x1SM_SSISL_SL_fLi256ELi64ELNSA_4UMMA5MajorE0ELSQ_0ELNSP_7ScaleInE0ELSR_0EEEEEENSA_6LayoutINSB_IJSE_SE_SE_EEENSB_IJNSC_ILi0EEESW_SW_EEEEENSB_IJNSA_10UnderscoreESZ_SZ_EEEEENS7_6detail27Sm100ImplicitGemmTileTraitsINSA_25SM100_TMA_2SM_LOAD_IM2COLENSA_14ComposedLayoutINSA_7SwizzleILi3ELi4ELi3EEENSA_18smem_ptr_flag_bitsILi16EEENSU_INSB_IJNSC_ILi8EEESI_EEENSB_IJSI_SE_EEEEEEEvEENS13_INSA_18SM100_TMA_2SM_LOADES1E_vEEEENS_8epilogue10collective18CollectiveEpilogueINS1J_23Sm100TmaWarpSpecializedILi3ELi2ELi32ELb1ELb0EEEJNSB_IJNSC_ILi128EEESI_SJ_EEENSB_IJNSU_IS1O_SE_EENSU_INSC_ILi32EEESE_EEEEESL_NSB_IJNSB_IJlllEEESE_SW_EEESL_S1V_NS1J_6fusion15FusionCallbacksIS1N_NS1W_17LinearCombinationISL_fSL_fLNS_15FloatRoundStyleE2EEES1P_S1T_JEEENSA_5SM1004TMEM4LOAD26SM100_TMEM_LOAD_32dp32b32xENSA_20SM90_TMA_LOAD_IM2COLENS15_INS16_ILi2ELi4ELi3EEES19_NSU_INSB_IJS1A_S1R_EEENSB_IJS1R_SE_EEEEEEENSA_39AutoVectorizingCopyWithAssumedAlignmentILi128EEENSA_21SM90_TMA_STORE_IM2COLES2B_S2D_S2D_EEEvvEEEEvNT_6ParamsE:
	.zero		2944


//--------------------- SYMBOLS --------------------------

	.type		.nv.reservedSmem.offset0,@object
	.size		.nv.reservedSmem.offset0,0x4
	.type		.nv.reservedSmem.cap,@object
	.size		.nv.reservedSmem.cap,0x4
	.type		__assertfail,@function
